	.target	sm_90a

	.elftype	@"ET_EXEC"


//--------------------- .note.nv.tkinfo           --------------------------
	.section	.note.nv.tkinfo,"",@"SHT_NOTE"
	.sectionflags	@"SHF_NOTE_NV_TKINFO"
	.tkinfo
        /*0018*/ 	.word	0x00000002
        /*0030*/ 	.string	""
        /*0030*/ 	.string	"ptxas"
        /*0030*/ 	.string	"Cuda compilation tools, release 13.0, V13.0.88"
        /*0030*/ 	.string	"Build cuda_13.0.r13.0/compiler.36424714_0"
        /*0030*/ 	.string	"-arch sm_90a -m 64 "



//--------------------- .note.nv.cuinfo           --------------------------
	.section	.note.nv.cuinfo,"",@"SHT_NOTE"
	.sectionflags	@"SHF_NOTE_NV_CUINFO"
        /*0018*/ 	.short	0x0002
        /*001a*/ 	.short	0x005a
        /*001c*/ 	.short	0x0082
	.zero		2


//--------------------- .nv.info                  --------------------------
	.section	.nv.info,"",@"SHT_CUDA_INFO"
	.align	4


	//----- nvinfo : EIATTR_REGCOUNT
	.align		4
        /*0000*/ 	.byte	0x04, 0x2f
        /*0002*/ 	.short	(.L_15 - .L_14)
	.align		4
.L_14:
        /*0004*/ 	.word	index@(_ZN7cutlass13device_kernelINS_4gemm6kernel13GemmUniversalIN4cute5tupleIJiiiiEEENS1_10collective13CollectiveMmaINS1_34MainloopSm90TmaGmmaWarpSpecializedILi2ENS5_IJNS4_1CILi1EEENSA_ILi8EEESB_EEENS1_35KernelTmaWarpSpecializedCooperativeEEENS5_IJNSA_ILi256EEENSA_ILi128EEESH_EEENS_10bfloat16_tENS5_IJlSB_lEEESJ_SK_NS4_8TiledMMAINS4_8MMA_AtomIJNS4_4SM904GMMA28MMA_64x128x16_F32BF16BF16_SSILNSO_5MajorE0ELSQ_0ELNSO_7ScaleInE1ELSR_1EEEEEENS4_6LayoutINS5_IJNSA_ILi2EEESB_SB_EEENS5_IJSB_NSA_ILi0EEESX_EEEEENS5_IJNS4_10UnderscoreES10_S10_EEEEENS4_23SM90_TMA_LOAD_MULTICASTENS4_14ComposedLayoutINS4_7SwizzleILi3ELi4ELi3EEENS4_18smem_ptr_flag_bitsILi16EEENSU_INS5_IJSC_NSA_ILi64EEEEEENS5_IJS19_SB_EEEEEEEvNS4_8identityENS4_13SM90_TMA_LOADES1D_vS1E_EENS_8epilogue10collective6detail29Sm90TmaWarpSpecializedAdapterINS1I_15DefaultEpilogueISJ_SK_SK_NS1H_6thread17LinearCombinationISJ_Li1EffLNS1M_9ScaleType4KindE0ELNS_15FloatRoundStyleE2ESJ_EENS1_15EpilogueDefaultEEEEEvvEEEEvNT_6ParamsE)
        /*0008*/ 	.word	0x000000a8


	//----- nvinfo : EIATTR_FRAME_SIZE
	.align		4
.L_15:
        /*000c*/ 	.byte	0x04, 0x11
        /*000e*/ 	.short	(.L_17 - .L_16)
	.align		4
.L_16:
        /*0010*/ 	.word	index@(_ZN7cutlass13device_kernelINS_4gemm6kernel13GemmUniversalIN4cute5tupleIJiiiiEEENS1_10collective13CollectiveMmaINS1_34MainloopSm90TmaGmmaWarpSpecializedILi2ENS5_IJNS4_1CILi1EEENSA_ILi8EEESB_EEENS1_35KernelTmaWarpSpecializedCooperativeEEENS5_IJNSA_ILi256EEENSA_ILi128EEESH_EEENS_10bfloat16_tENS5_IJlSB_lEEESJ_SK_NS4_8TiledMMAINS4_8MMA_AtomIJNS4_4SM904GMMA28MMA_64x128x16_F32BF16BF16_SSILNSO_5MajorE0ELSQ_0ELNSO_7ScaleInE1ELSR_1EEEEEENS4_6LayoutINS5_IJNSA_ILi2EEESB_SB_EEENS5_IJSB_NSA_ILi0EEESX_EEEEENS5_IJNS4_10UnderscoreES10_S10_EEEEENS4_23SM90_TMA_LOAD_MULTICASTENS4_14ComposedLayoutINS4_7SwizzleILi3ELi4ELi3EEENS4_18smem_ptr_flag_bitsILi16EEENSU_INS5_IJSC_NSA_ILi64EEEEEENS5_IJS19_SB_EEEEEEEvNS4_8identityENS4_13SM90_TMA_LOADES1D_vS1E_EENS_8epilogue10collective6detail29Sm90TmaWarpSpecializedAdapterINS1I_15DefaultEpilogueISJ_SK_SK_NS1H_6thread17LinearCombinationISJ_Li1EffLNS1M_9ScaleType4KindE0ELNS_15FloatRoundStyleE2ESJ_EENS1_15EpilogueDefaultEEEEEvvEEEEvNT_6ParamsE)
        /*0014*/ 	.word	0x00000000


	//----- nvinfo : EIATTR_MIN_STACK_SIZE
	.align		4
.L_17:
        /*0018*/ 	.byte	0x04, 0x12
        /*001a*/ 	.short	(.L_19 - .L_18)
	.align		4
.L_18:
        /*001c*/ 	.word	index@(_ZN7cutlass13device_kernelINS_4gemm6kernel13GemmUniversalIN4cute5tupleIJiiiiEEENS1_10collective13CollectiveMmaINS1_34MainloopSm90TmaGmmaWarpSpecializedILi2ENS5_IJNS4_1CILi1EEENSA_ILi8EEESB_EEENS1_35KernelTmaWarpSpecializedCooperativeEEENS5_IJNSA_ILi256EEENSA_ILi128EEESH_EEENS_10bfloat16_tENS5_IJlSB_lEEESJ_SK_NS4_8TiledMMAINS4_8MMA_AtomIJNS4_4SM904GMMA28MMA_64x128x16_F32BF16BF16_SSILNSO_5MajorE0ELSQ_0ELNSO_7ScaleInE1ELSR_1EEEEEENS4_6LayoutINS5_IJNSA_ILi2EEESB_SB_EEENS5_IJSB_NSA_ILi0EEESX_EEEEENS5_IJNS4_10UnderscoreES10_S10_EEEEENS4_23SM90_TMA_LOAD_MULTICASTENS4_14ComposedLayoutINS4_7SwizzleILi3ELi4ELi3EEENS4_18smem_ptr_flag_bitsILi16EEENSU_INS5_IJSC_NSA_ILi64EEEEEENS5_IJS19_SB_EEEEEEEvNS4_8identityENS4_13SM90_TMA_LOADES1D_vS1E_EENS_8epilogue10collective6detail29Sm90TmaWarpSpecializedAdapterINS1I_15DefaultEpilogueISJ_SK_SK_NS1H_6thread17LinearCombinationISJ_Li1EffLNS1M_9ScaleType4KindE0ELNS_15FloatRoundStyleE2ESJ_EENS1_15EpilogueDefaultEEEEEvvEEEEvNT_6ParamsE)
        /*0020*/ 	.word	0x00000000
.L_19:


//--------------------- .nv.compat                --------------------------
	.section	.nv.compat,"",@"SHT_CUDA_COMPAT_INFO"
	.align	4
        /*0000*/ 	.byte	0x02, 0x09, 0x01, 0x00, 0x02, 0x02, 0x04, 0x00, 0x02, 0x05, 0x05, 0x00, 0x03, 0x07, 0x01, 0x01
        /*0010*/ 	.byte	0x02, 0x03, 0x01, 0x00, 0x02, 0x06, 0x01, 0x00, 0x04, 0x0b, 0x08, 0x00, 0x00, 0x00, 0x00, 0x00
        /*0020*/ 	.byte	0x00, 0x00, 0x00, 0x00


//--------------------- .nv.info._ZN7cutlass13device_kernelINS_4gemm6kernel13GemmUniversalIN4cute5tupleIJiiiiEEENS1_10collective13CollectiveMmaINS1_34MainloopSm90TmaGmmaWarpSpecializedILi2ENS5_IJNS4_1CILi1EEENSA_ILi8EEESB_EEENS1_35KernelTmaWarpSpecializedCooperativeEEENS5_IJNSA_ILi256EEENSA_ILi128EEESH_EEENS_10bfloat16_tENS5_IJlSB_lEEESJ_SK_NS4_8TiledMMAINS4_8MMA_AtomIJNS4_4SM904GMMA28MMA_64x128x16_F32BF16BF16_SSILNSO_5MajorE0ELSQ_0ELNSO_7ScaleInE1ELSR_1EEEEEENS4_6LayoutINS5_IJNSA_ILi2EEESB_SB_EEENS5_IJSB_NSA_ILi0EEESX_EEEEENS5_IJNS4_10UnderscoreES10_S10_EEEEENS4_23SM90_TMA_LOAD_MULTICASTENS4_14ComposedLayoutINS4_7SwizzleILi3ELi4ELi3EEENS4_18smem_ptr_flag_bitsILi16EEENSU_INS5_IJSC_NSA_ILi64EEEEEENS5_IJS19_SB_EEEEEEEvNS4_8identityENS4_13SM90_TMA_LOADES1D_vS1E_EENS_8epilogue10collective6detail29Sm90TmaWarpSpecializedAdapterINS1I_15DefaultEpilogueISJ_SK_SK_NS1H_6thread17LinearCombinationISJ_Li1EffLNS1M_9ScaleType4KindE0ELNS_15FloatRoundStyleE2ESJ_EENS1_15EpilogueDefaultEEEEEvvEEEEvNT_6ParamsE --------------------------
	.section	.nv.info._ZN7cutlass13device_kernelINS_4gemm6kernel13GemmUniversalIN4cute5tupleIJiiiiEEENS1_10collective13CollectiveMmaINS1_34MainloopSm90TmaGmmaWarpSpecializedILi2ENS5_IJNS4_1CILi1EEENSA_ILi8EEESB_EEENS1_35KernelTmaWarpSpecializedCooperativeEEENS5_IJNSA_ILi256EEENSA_ILi128EEESH_EEENS_10bfloat16_tENS5_IJlSB_lEEESJ_SK_NS4_8TiledMMAINS4_8MMA_AtomIJNS4_4SM904GMMA28MMA_64x128x16_F32BF16BF16_SSILNSO_5MajorE0ELSQ_0ELNSO_7ScaleInE1ELSR_1EEEEEENS4_6LayoutINS5_IJNSA_ILi2EEESB_SB_EEENS5_IJSB_NSA_ILi0EEESX_EEEEENS5_IJNS4_10UnderscoreES10_S10_EEEEENS4_23SM90_TMA_LOAD_MULTICASTENS4_14ComposedLayoutINS4_7SwizzleILi3ELi4ELi3EEENS4_18smem_ptr_flag_bitsILi16EEENSU_INS5_IJSC_NSA_ILi64EEEEEENS5_IJS19_SB_EEEEEEEvNS4_8identityENS4_13SM90_TMA_LOADES1D_vS1E_EENS_8epilogue10collective6detail29Sm90TmaWarpSpecializedAdapterINS1I_15DefaultEpilogueISJ_SK_SK_NS1H_6thread17LinearCombinationISJ_Li1EffLNS1M_9ScaleType4KindE0ELNS_15FloatRoundStyleE2ESJ_EENS1_15EpilogueDefaultEEEEEvvEEEEvNT_6ParamsE,"",@"SHT_CUDA_INFO"
	.sectionflags	@""
	.align	4


	//----- nvinfo : EIATTR_CUDA_API_VERSION
	.align		4
        /*0000*/ 	.byte	0x04, 0x37
        /*0002*/ 	.short	(.L_21 - .L_20)
.L_20:
        /*0004*/ 	.word	0x00000082


	//----- nvinfo : EIATTR_KPARAM_INFO
	.align		4
.L_21:
        /*0008*/ 	.byte	0x04, 0x17
        /*000a*/ 	.short	(.L_23 - .L_22)
.L_22:
        /*000c*/ 	.word	0x00000000
        /*0010*/ 	.short	0x0000
        /*0012*/ 	.short	0x0070
        /*0014*/ 	.byte	0x00, 0xf0, 0x01, 0x10


	//----- nvinfo : EIATTR_SPARSE_MMA_MASK
	.align		4
.L_23:
        /*0018*/ 	.byte	0x03, 0x50
        /*001a*/ 	.short	0x0000


	//----- nvinfo : EIATTR_MAXREG_COUNT
	.align		4
        /*001c*/ 	.byte	0x03, 0x1b
        /*001e*/ 	.short	0x00a8


	//----- nvinfo : EIATTR_NUM_BARRIERS
	.align		4
        /*0020*/ 	.byte	0x02, 0x4c
        /*0022*/ 	.byte	0x01
	.zero		1


	//----- nvinfo : EIATTR_EXTERNS
	.align		4
        /*0024*/ 	.byte	0x04, 0x0f
        /*0026*/ 	.short	(.L_25 - .L_24)


	//   ....[0]....
	.align		4
.L_24:
        /*0028*/ 	.word	index@(__assertfail)


	//----- nvinfo : EIATTR_MERCURY_ISA_VERSION
	.align		4
.L_25:
        /*002c*/ 	.byte	0x03, 0x5f
        /*002e*/ 	.short	0x0101


	//----- nvinfo : EIATTR_INT_WARP_WIDE_INSTR_OFFSETS
	.align		4
        /*0030*/ 	.byte	0x04, 0x31
        /*0032*/ 	.short	(.L_27 - .L_26)


	//   ....[0]....
.L_26:
        /*0034*/ 	.word	0x000003e0


	//   ....[1]....
        /*0038*/ 	.word	0x00000400


	//   ....[2]....
        /*003c*/ 	.word	0x000005d0


	//   ....[3]....
        /*0040*/ 	.word	0x000024b0


	//----- nvinfo : EIATTR_COOP_GROUP_MASK_REGIDS
	.align		4
.L_27:
        /*0044*/ 	.byte	0x04, 0x29
        /*0046*/ 	.short	(.L_29 - .L_28)


	//   ....[0]....
.L_28:
        /*0048*/ 	.word	0xffffffff


	//   ....[1]....
        /*004c*/ 	.word	0xffffffff


	//   ....[2]....
        /*0050*/ 	.word	0xffffffff


	//   ....[3]....
        /*0054*/ 	.word	0xffffffff


	//   ....[4]....
        /*0058*/ 	.word	0xffffffff


	//   ....[5]....
        /*005c*/ 	.word	0xffffffff


	//----- nvinfo : EIATTR_COOP_GROUP_INSTR_OFFSETS
	.align		4
.L_29:
        /*0060*/ 	.byte	0x04, 0x28
        /*0062*/ 	.short	(.L_31 - .L_30)


	//   ....[0]....
.L_30:
        /*0064*/ 	.word	0x00000060


	//   ....[1]....
        /*0068*/ 	.word	0x00000070


	//   ....[2]....
        /*006c*/ 	.word	0x00000130


	//   ....[3]....
        /*0070*/ 	.word	0x00000290


	//   ....[4]....
        /*0074*/ 	.word	0x00000740


	//   ....[5]....
        /*0078*/ 	.word	0x00001190


	//----- nvinfo : EIATTR_REG_RECONFIG
	.align		4
.L_31:
        /*007c*/ 	.byte	0x01, 0x54
	.zero		2


	//----- nvinfo : EIATTR_SYSCALL_OFFSETS
	.align		4
        /*0080*/ 	.byte	0x04, 0x46
        /*0082*/ 	.short	(.L_33 - .L_32)


	//   ....[0]....
.L_32:
        /*0084*/ 	.word	0x00001350


	//----- nvinfo : EIATTR_MBARRIER_INSTR_OFFSETS
	.align		4
.L_33:
        /*0088*/ 	.byte	0x04, 0x39
        /*008a*/ 	.short	(.L_35 - .L_34)


	//   ....[0]....
.L_34:
        /*008c*/ 	.word	0x00000230
        /*0090*/ 	.word	0x000000ff
        /*0094*/ 	.word	0x00000000
        /*0098*/ 	.short	0x0100
        /*009a*/ 	.byte	0x08
	.zero		1


	//   ....[1]....
        /*009c*/ 	.word	0x00000240
        /*00a0*/ 	.word	0x000000ff
        /*00a4*/ 	.word	0x00000010
        /*00a8*/ 	.short	0x0100
        /*00aa*/ 	.byte	0x08
	.zero		1


	//   ....[2]....
        /*00ac*/ 	.word	0x00000250
        /*00b0*/ 	.word	0x000000ff
        /*00b4*/ 	.word	0x00000008
        /*00b8*/ 	.short	0x0100
        /*00ba*/ 	.byte	0x08
	.zero		1


	//   ....[3]....
        /*00bc*/ 	.word	0x00000260
        /*00c0*/ 	.word	0x000000ff
        /*00c4*/ 	.word	0x00000018
        /*00c8*/ 	.short	0x0100
        /*00ca*/ 	.byte	0x08
	.zero		1


	//   ....[4]....
        /*00cc*/ 	.word	0x00000650
        /*00d0*/ 	.word	0x000000ff
        /*00d4*/ 	.word	0x00000030
        /*00d8*/ 	.short	0x0100
        /*00da*/ 	.byte	0x06
	.zero		1


	//   ....[5]....
        /*00dc*/ 	.word	0x000006e0
        /*00e0*/ 	.word	0x000000ff
        /*00e4*/ 	.word	0x00000038
        /*00e8*/ 	.short	0x0100
        /*00ea*/ 	.byte	0x06
	.zero		1


	//   ....[6]....
        /*00ec*/ 	.word	0x00001410
        /*00f0*/ 	.word	0x00000003
        /*00f4*/ 	.word	0x00000000
        /*00f8*/ 	.short	0x010a
        /*00fa*/ 	.byte	0x3f
	.zero		1


	//   ....[7]....
        /*00fc*/ 	.word	0x00001450
        /*0100*/ 	.word	0x00000003
        /*0104*/ 	.word	0x00000000
        /*0108*/ 	.short	0x010a
        /*010a*/ 	.byte	0x3f
	.zero		1


	//   ....[8]....
        /*010c*/ 	.word	0x00001c70
        /*0110*/ 	.word	0x00000005
        /*0114*/ 	.word	0x00000000
        /*0118*/ 	.short	0x010a
        /*011a*/ 	.byte	0x3f
	.zero		1


	//   ....[9]....
        /*011c*/ 	.word	0x00001cb0
        /*0120*/ 	.word	0x00000005
        /*0124*/ 	.word	0x00000000
        /*0128*/ 	.short	0x010a
        /*012a*/ 	.byte	0x3f
	.zero		1


	//   ....[10]....
        /*012c*/ 	.word	0x00002350
        /*0130*/ 	.word	0x00000005
        /*0134*/ 	.word	0x00000000
        /*0138*/ 	.short	0x0101
        /*013a*/ 	.byte	0x3f
	.zero		1


	//   ....[11]....
        /*013c*/ 	.word	0x00002530
        /*0140*/ 	.word	0x00000003
        /*0144*/ 	.word	0x00000000
        /*0148*/ 	.short	0x0101
        /*014a*/ 	.byte	0x3f
	.zero		1


	//   ....[12]....
        /*014c*/ 	.word	0x0000bd80
        /*0150*/ 	.word	0x00000016
        /*0154*/ 	.word	0x00000010
        /*0158*/ 	.short	0x010a
        /*015a*/ 	.byte	0x3f
	.zero		1


	//   ....[13]....
        /*015c*/ 	.word	0x0000c210
        /*0160*/ 	.word	0x00000005
        /*0164*/ 	.word	0x00000038
        /*0168*/ 	.short	0x0101
        /*016a*/ 	.byte	0x3f
	.zero		1


	//   ....[14]....
        /*016c*/ 	.word	0x0000c920
        /*0170*/ 	.word	0x00000007
        /*0174*/ 	.word	0x00000000
        /*0178*/ 	.short	0x010a
        /*017a*/ 	.byte	0x3f
	.zero		1


	//   ....[15]....
        /*017c*/ 	.word	0x0000c9a0
        /*0180*/ 	.word	0x00000003
        /*0184*/ 	.word	0x00000000
        /*0188*/ 	.short	0x010a
        /*018a*/ 	.byte	0x3f
	.zero		1


	//   ....[16]....
        /*018c*/ 	.word	0x0000ca00
        /*0190*/ 	.word	0x00000003
        /*0194*/ 	.word	0x00000000
        /*0198*/ 	.short	0x010a
        /*019a*/ 	.byte	0x3f
	.zero		1


	//   ....[17]....
        /*019c*/ 	.word	0x0000ca50
        /*01a0*/ 	.word	0x00000005
        /*01a4*/ 	.word	0x00000000
        /*01a8*/ 	.short	0x010a
        /*01aa*/ 	.byte	0x3f
	.zero		1


	//   ....[18]....
        /*01ac*/ 	.word	0x0000cb20
        /*01b0*/ 	.word	0x00000016
        /*01b4*/ 	.word	0x00000010
        /*01b8*/ 	.short	0x010a
        /*01ba*/ 	.byte	0x3f
	.zero		1


	//   ....[19]....
        /*01bc*/ 	.word	0x0000cbf0
        /*01c0*/ 	.word	0x00000007
        /*01c4*/ 	.word	0x00000000
        /*01c8*/ 	.short	0x010a
        /*01ca*/ 	.byte	0x3f
	.zero		1


	//----- nvinfo : EIATTR_NUM_MBARRIERS
	.align		4
.L_35:
        /*01cc*/ 	.byte	0x03, 0x38
        /*01ce*/ 	.short	0x0006


	//----- nvinfo : EIATTR_EXIT_INSTR_OFFSETS
	.align		4
        /*01d0*/ 	.byte	0x04, 0x1c
        /*01d2*/ 	.short	(.L_37 - .L_36)


	//   ....[0]....
.L_36:
        /*01d4*/ 	.word	0x000008a0


	//   ....[1]....
        /*01d8*/ 	.word	0x000010c0


	//   ....[2]....
        /*01dc*/ 	.word	0x0000b4a0


	//   ....[3]....
        /*01e0*/ 	.word	0x0000ba00


	//   ....[4]....
        /*01e4*/ 	.word	0x0000c9f0


	//----- nvinfo : EIATTR_MAX_THREADS
	.align		4
.L_37:
        /*01e8*/ 	.byte	0x04, 0x05
        /*01ea*/ 	.short	(.L_39 - .L_38)
.L_38:
        /*01ec*/ 	.word	0x00000180
        /*01f0*/ 	.word	0x00000001
        /*01f4*/ 	.word	0x00000001


	//----- nvinfo : EIATTR_CRS_STACK_SIZE
	.align		4
.L_39:
        /*01f8*/ 	.byte	0x04, 0x1e
        /*01fa*/ 	.short	(.L_41 - .L_40)
.L_40:
        /*01fc*/ 	.word	0x00000000


	//----- nvinfo : EIATTR_CBANK_PARAM_SIZE
	.align		4
.L_41:
        /*0200*/ 	.byte	0x03, 0x19
        /*0202*/ 	.short	0x0470


	//----- nvinfo : EIATTR_PARAM_CBANK
	.align		4
        /*0204*/ 	.byte	0x04, 0x0a
        /*0206*/ 	.short	(.L_43 - .L_42)
	.align		4
.L_42:
        /*0208*/ 	.word	index@(.nv.constant0._ZN7cutlass13device_kernelINS_4gemm6kernel13GemmUniversalIN4cute5tupleIJiiiiEEENS1_10collective13CollectiveMmaINS1_34MainloopSm90TmaGmmaWarpSpecializedILi2ENS5_IJNS4_1CILi1EEENSA_ILi8EEESB_EEENS1_35KernelTmaWarpSpecializedCooperativeEEENS5_IJNSA_ILi256EEENSA_ILi128EEESH_EEENS_10bfloat16_tENS5_IJlSB_lEEESJ_SK_NS4_8TiledMMAINS4_8MMA_AtomIJNS4_4SM904GMMA28MMA_64x128x16_F32BF16BF16_SSILNSO_5MajorE0ELSQ_0ELNSO_7ScaleInE1ELSR_1EEEEEENS4_6LayoutINS5_IJNSA_ILi2EEESB_SB_EEENS5_IJSB_NSA_ILi0EEESX_EEEEENS5_IJNS4_10UnderscoreES10_S10_EEEEENS4_23SM90_TMA_LOAD_MULTICASTENS4_14ComposedLayoutINS4_7SwizzleILi3ELi4ELi3EEENS4_18smem_ptr_flag_bitsILi16EEENSU_INS5_IJSC_NSA_ILi64EEEEEENS5_IJS19_SB_EEEEEEEvNS4_8identityENS4_13SM90_TMA_LOADES1D_vS1E_EENS_8epilogue10collective6detail29Sm90TmaWarpSpecializedAdapterINS1I_15DefaultEpilogueISJ_SK_SK_NS1H_6thread17LinearCombinationISJ_Li1EffLNS1M_9ScaleType4KindE0ELNS_15FloatRoundStyleE2ESJ_EENS1_15EpilogueDefaultEEEEEvvEEEEvNT_6ParamsE)
        /*020c*/ 	.short	0x0210
        /*020e*/ 	.short	0x0470


	//----- nvinfo : EIATTR_SW_WAR
	.align		4
.L_43:
        /*0210*/ 	.byte	0x04, 0x36
        /*0212*/ 	.short	(.L_45 - .L_44)
.L_44:
        /*0214*/ 	.word	0x00000008
.L_45:


//--------------------- .nv.callgraph             --------------------------
	.section	.nv.callgraph,"",@"SHT_CUDA_CALLGRAPH"
	.align	4
	.sectionentsize	8
	.align		4
        /*0000*/ 	.word	0x00000000
	.align		4
        /*0004*/ 	.word	0xffffffff
	.align		4
        /*0008*/ 	.word	index@(_ZN7cutlass13device_kernelINS_4gemm6kernel13GemmUniversalIN4cute5tupleIJiiiiEEENS1_10collective13CollectiveMmaINS1_34MainloopSm90TmaGmmaWarpSpecializedILi2ENS5_IJNS4_1CILi1EEENSA_ILi8EEESB_EEENS1_35KernelTmaWarpSpecializedCooperativeEEENS5_IJNSA_ILi256EEENSA_ILi128EEESH_EEENS_10bfloat16_tENS5_IJlSB_lEEESJ_SK_NS4_8TiledMMAINS4_8MMA_AtomIJNS4_4SM904GMMA28MMA_64x128x16_F32BF16BF16_SSILNSO_5MajorE0ELSQ_0ELNSO_7ScaleInE1ELSR_1EEEEEENS4_6LayoutINS5_IJNSA_ILi2EEESB_SB_EEENS5_IJSB_NSA_ILi0EEESX_EEEEENS5_IJNS4_10UnderscoreES10_S10_EEEEENS4_23SM90_TMA_LOAD_MULTICASTENS4_14ComposedLayoutINS4_7SwizzleILi3ELi4ELi3EEENS4_18smem_ptr_flag_bitsILi16EEENSU_INS5_IJSC_NSA_ILi64EEEEEENS5_IJS19_SB_EEEEEEEvNS4_8identityENS4_13SM90_TMA_LOADES1D_vS1E_EENS_8epilogue10collective6detail29Sm90TmaWarpSpecializedAdapterINS1I_15DefaultEpilogueISJ_SK_SK_NS1H_6thread17LinearCombinationISJ_Li1EffLNS1M_9ScaleType4KindE0ELNS_15FloatRoundStyleE2ESJ_EENS1_15EpilogueDefaultEEEEEvvEEEEvNT_6ParamsE)
	.align		4
        /*000c*/ 	.word	index@(__assertfail)
	.align		4
        /*0010*/ 	.word	0x00000000
	.align		4
        /*0014*/ 	.word	0xfffffffe
	.align		4
        /*0018*/ 	.word	0x00000000
	.align		4
        /*001c*/ 	.word	0xfffffffd
	.align		4
        /*0020*/ 	.word	0x00000000
	.align		4
        /*0024*/ 	.word	0xfffffffc


//--------------------- .nv.constant4             --------------------------
	.section	.nv.constant4,"a",@progbits
	.align	8
	.align		8
.nv.constant4:
        /*0000*/ 	.dword	__assertfail
	.align		8
        /*0008*/ 	.dword	__unnamed_1
	.align		8
        /*0010*/ 	.dword	_ZN40_INTERNAL_9ed5ea20_4_k_cu_a4ff4765_287344cuda3std3__45__cpo5beginE
	.align		8
        /*0018*/ 	.dword	_ZN40_INTERNAL_9ed5ea20_4_k_cu_a4ff4765_287344cuda3std3__45__cpo3endE
	.align		8
        /*0020*/ 	.dword	_ZN40_INTERNAL_9ed5ea20_4_k_cu_a4ff4765_287344cuda3std3__45__cpo6cbeginE
	.align		8
        /*0028*/ 	.dword	_ZN40_INTERNAL_9ed5ea20_4_k_cu_a4ff4765_287344cuda3std3__45__cpo4cendE
	.align		8
        /*0030*/ 	.dword	_ZN40_INTERNAL_9ed5ea20_4_k_cu_a4ff4765_287344cuda3std3__442_GLOBAL__N__9ed5ea20_4_k_cu_a4ff4765_287346ignoreE
	.align		8
        /*0038*/ 	.dword	_ZN40_INTERNAL_9ed5ea20_4_k_cu_a4ff4765_287344cuda3std3__419piecewise_constructE
	.align		8
        /*0040*/ 	.dword	_ZN40_INTERNAL_9ed5ea20_4_k_cu_a4ff4765_287344cuda3std3__48in_placeE
	.align		8
        /*0048*/ 	.dword	_ZN40_INTERNAL_9ed5ea20_4_k_cu_a4ff4765_287344cuda3std6ranges3__45__cpo4swapE
	.align		8
        /*0050*/ 	.dword	_ZN40_INTERNAL_9ed5ea20_4_k_cu_a4ff4765_287344cuda3std6ranges3__45__cpo9iter_moveE
	.align		8
        /*0058*/ 	.dword	_ZN40_INTERNAL_9ed5ea20_4_k_cu_a4ff4765_287344cute7productE
	.align		8
        /*0060*/ 	.dword	_ZN40_INTERNAL_9ed5ea20_4_k_cu_a4ff4765_287344cute1_E
	.align		8
        /*0068*/ 	.dword	$str$22
	.align		8
        /*0070*/ 	.dword	$str$23


//--------------------- .text._ZN7cutlass13device_kernelINS_4gemm6kernel13GemmUniversalIN4cute5tupleIJiiiiEEENS1_10collective13CollectiveMmaINS1_34MainloopSm90TmaGmmaWarpSpecializedILi2ENS5_IJNS4_1CILi1EEENSA_ILi8EEESB_EEENS1_35KernelTmaWarpSpecializedCooperativeEEENS5_IJNSA_ILi256EEENSA_ILi128EEESH_EEENS_10bfloat16_tENS5_IJlSB_lEEESJ_SK_NS4_8TiledMMAINS4_8MMA_AtomIJNS4_4SM904GMMA28MMA_64x128x16_F32BF16BF16_SSILNSO_5MajorE0ELSQ_0ELNSO_7ScaleInE1ELSR_1EEEEEENS4_6LayoutINS5_IJNSA_ILi2EEESB_SB_EEENS5_IJSB_NSA_ILi0EEESX_EEEEENS5_IJNS4_10UnderscoreES10_S10_EEEEENS4_23SM90_TMA_LOAD_MULTICASTENS4_14ComposedLayoutINS4_7SwizzleILi3ELi4ELi3EEENS4_18smem_ptr_flag_bitsILi16EEENSU_INS5_IJSC_NSA_ILi64EEEEEENS5_IJS19_SB_EEEEEEEvNS4_8identityENS4_13SM90_TMA_LOADES1D_vS1E_EENS_8epilogue10collective6detail29Sm90TmaWarpSpecializedAdapterINS1I_15DefaultEpilogueISJ_SK_SK_NS1H_6thread17LinearCombinationISJ_Li1EffLNS1M_9ScaleType4KindE0ELNS_15FloatRoundStyleE2ESJ_EENS1_15EpilogueDefaultEEEEEvvEEEEvNT_6ParamsE --------------------------
	.section	.text._ZN7cutlass13device_kernelINS_4gemm6kernel13GemmUniversalIN4cute5tupleIJiiiiEEENS1_10collective13CollectiveMmaINS1_34MainloopSm90TmaGmmaWarpSpecializedILi2ENS5_IJNS4_1CILi1EEENSA_ILi8EEESB_EEENS1_35KernelTmaWarpSpecializedCooperativeEEENS5_IJNSA_ILi256EEENSA_ILi128EEESH_EEENS_10bfloat16_tENS5_IJlSB_lEEESJ_SK_NS4_8TiledMMAINS4_8MMA_AtomIJNS4_4SM904GMMA28MMA_64x128x16_F32BF16BF16_SSILNSO_5MajorE0ELSQ_0ELNSO_7ScaleInE1ELSR_1EEEEEENS4_6LayoutINS5_IJNSA_ILi2EEESB_SB_EEENS5_IJSB_NSA_ILi0EEESX_EEEEENS5_IJNS4_10UnderscoreES10_S10_EEEEENS4_23SM90_TMA_LOAD_MULTICASTENS4_14ComposedLayoutINS4_7SwizzleILi3ELi4ELi3EEENS4_18smem_ptr_flag_bitsILi16EEENSU_INS5_IJSC_NSA_ILi64EEEEEENS5_IJS19_SB_EEEEEEEvNS4_8identityENS4_13SM90_TMA_LOADES1D_vS1E_EENS_8epilogue10collective6detail29Sm90TmaWarpSpecializedAdapterINS1I_15DefaultEpilogueISJ_SK_SK_NS1H_6thread17LinearCombinationISJ_Li1EffLNS1M_9ScaleType4KindE0ELNS_15FloatRoundStyleE2ESJ_EENS1_15EpilogueDefaultEEEEEvvEEEEvNT_6ParamsE,"ax",@progbits
	.align	128
.text._ZN7cutlass13device_kernelINS_4gemm6kernel13GemmUniversalIN4cute5tupleIJiiiiEEENS1_10collective13CollectiveMmaINS1_34MainloopSm90TmaGmmaWarpSpecializedILi2ENS5_IJNS4_1CILi1EEENSA_ILi8EEESB_EEENS1_35KernelTmaWarpSpecializedCooperativeEEENS5_IJNSA_ILi256EEENSA_ILi128EEESH_EEENS_10bfloat16_tENS5_IJlSB_lEEESJ_SK_NS4_8TiledMMAINS4_8MMA_AtomIJNS4_4SM904GMMA28MMA_64x128x16_F32BF16BF16_SSILNSO_5MajorE0ELSQ_0ELNSO_7ScaleInE1ELSR_1EEEEEENS4_6LayoutINS5_IJNSA_ILi2EEESB_SB_EEENS5_IJSB_NSA_ILi0EEESX_EEEEENS5_IJNS4_10UnderscoreES10_S10_EEEEENS4_23SM90_TMA_LOAD_MULTICASTENS4_14ComposedLayoutINS4_7SwizzleILi3ELi4ELi3EEENS4_18smem_ptr_flag_bitsILi16EEENSU_INS5_IJSC_NSA_ILi64EEEEEENS5_IJS19_SB_EEEEEEEvNS4_8identityENS4_13SM90_TMA_LOADES1D_vS1E_EENS_8epilogue10collective6detail29Sm90TmaWarpSpecializedAdapterINS1I_15DefaultEpilogueISJ_SK_SK_NS1H_6thread17LinearCombinationISJ_Li1EffLNS1M_9ScaleType4KindE0ELNS_15FloatRoundStyleE2ESJ_EENS1_15EpilogueDefaultEEEEEvvEEEEvNT_6ParamsE:
        .type           _ZN7cutlass13device_kernelINS_4gemm6kernel13GemmUniversalIN4cute5tupleIJiiiiEEENS1_10collective13CollectiveMmaINS1_34MainloopSm90TmaGmmaWarpSpecializedILi2ENS5_IJNS4_1CILi1EEENSA_ILi8EEESB_EEENS1_35KernelTmaWarpSpecializedCooperativeEEENS5_IJNSA_ILi256EEENSA_ILi128EEESH_EEENS_10bfloat16_tENS5_IJlSB_lEEESJ_SK_NS4_8TiledMMAINS4_8MMA_AtomIJNS4_4SM904GMMA28MMA_64x128x16_F32BF16BF16_SSILNSO_5MajorE0ELSQ_0ELNSO_7ScaleInE1ELSR_1EEEEEENS4_6LayoutINS5_IJNSA_ILi2EEESB_SB_EEENS5_IJSB_NSA_ILi0EEESX_EEEEENS5_IJNS4_10UnderscoreES10_S10_EEEEENS4_23SM90_TMA_LOAD_MULTICASTENS4_14ComposedLayoutINS4_7SwizzleILi3ELi4ELi3EEENS4_18smem_ptr_flag_bitsILi16EEENSU_INS5_IJSC_NSA_ILi64EEEEEENS5_IJS19_SB_EEEEEEEvNS4_8identityENS4_13SM90_TMA_LOADES1D_vS1E_EENS_8epilogue10collective6detail29Sm90TmaWarpSpecializedAdapterINS1I_15DefaultEpilogueISJ_SK_SK_NS1H_6thread17LinearCombinationISJ_Li1EffLNS1M_9ScaleType4KindE0ELNS_15FloatRoundStyleE2ESJ_EENS1_15EpilogueDefaultEEEEEvvEEEEvNT_6ParamsE,@function
        .size           _ZN7cutlass13device_kernelINS_4gemm6kernel13GemmUniversalIN4cute5tupleIJiiiiEEENS1_10collective13CollectiveMmaINS1_34MainloopSm90TmaGmmaWarpSpecializedILi2ENS5_IJNS4_1CILi1EEENSA_ILi8EEESB_EEENS1_35KernelTmaWarpSpecializedCooperativeEEENS5_IJNSA_ILi256EEENSA_ILi128EEESH_EEENS_10bfloat16_tENS5_IJlSB_lEEESJ_SK_NS4_8TiledMMAINS4_8MMA_AtomIJNS4_4SM904GMMA28MMA_64x128x16_F32BF16BF16_SSILNSO_5MajorE0ELSQ_0ELNSO_7ScaleInE1ELSR_1EEEEEENS4_6LayoutINS5_IJNSA_ILi2EEESB_SB_EEENS5_IJSB_NSA_ILi0EEESX_EEEEENS5_IJNS4_10UnderscoreES10_S10_EEEEENS4_23SM90_TMA_LOAD_MULTICASTENS4_14ComposedLayoutINS4_7SwizzleILi3ELi4ELi3EEENS4_18smem_ptr_flag_bitsILi16EEENSU_INS5_IJSC_NSA_ILi64EEEEEENS5_IJS19_SB_EEEEEEEvNS4_8identityENS4_13SM90_TMA_LOADES1D_vS1E_EENS_8epilogue10collective6detail29Sm90TmaWarpSpecializedAdapterINS1I_15DefaultEpilogueISJ_SK_SK_NS1H_6thread17LinearCombinationISJ_Li1EffLNS1M_9ScaleType4KindE0ELNS_15FloatRoundStyleE2ESJ_EENS1_15EpilogueDefaultEEEEEvvEEEEvNT_6ParamsE,(.L_x_319 - _ZN7cutlass13device_kernelINS_4gemm6kernel13GemmUniversalIN4cute5tupleIJiiiiEEENS1_10collective13CollectiveMmaINS1_34MainloopSm90TmaGmmaWarpSpecializedILi2ENS5_IJNS4_1CILi1EEENSA_ILi8EEESB_EEENS1_35KernelTmaWarpSpecializedCooperativeEEENS5_IJNSA_ILi256EEENSA_ILi128EEESH_EEENS_10bfloat16_tENS5_IJlSB_lEEESJ_SK_NS4_8TiledMMAINS4_8MMA_AtomIJNS4_4SM904GMMA28MMA_64x128x16_F32BF16BF16_SSILNSO_5MajorE0ELSQ_0ELNSO_7ScaleInE1ELSR_1EEEEEENS4_6LayoutINS5_IJNSA_ILi2EEESB_SB_EEENS5_IJSB_NSA_ILi0EEESX_EEEEENS5_IJNS4_10UnderscoreES10_S10_EEEEENS4_23SM90_TMA_LOAD_MULTICASTENS4_14ComposedLayoutINS4_7SwizzleILi3ELi4ELi3EEENS4_18smem_ptr_flag_bitsILi16EEENSU_INS5_IJSC_NSA_ILi64EEEEEENS5_IJS19_SB_EEEEEEEvNS4_8identityENS4_13SM90_TMA_LOADES1D_vS1E_EENS_8epilogue10collective6detail29Sm90TmaWarpSpecializedAdapterINS1I_15DefaultEpilogueISJ_SK_SK_NS1H_6thread17LinearCombinationISJ_Li1EffLNS1M_9ScaleType4KindE0ELNS_15FloatRoundStyleE2ESJ_EENS1_15EpilogueDefaultEEEEEvvEEEEvNT_6ParamsE)
        .other          _ZN7cutlass13device_kernelINS_4gemm6kernel13GemmUniversalIN4cute5tupleIJiiiiEEENS1_10collective13CollectiveMmaINS1_34MainloopSm90TmaGmmaWarpSpecializedILi2ENS5_IJNS4_1CILi1EEENSA_ILi8EEESB_EEENS1_35KernelTmaWarpSpecializedCooperativeEEENS5_IJNSA_ILi256EEENSA_ILi128EEESH_EEENS_10bfloat16_tENS5_IJlSB_lEEESJ_SK_NS4_8TiledMMAINS4_8MMA_AtomIJNS4_4SM904GMMA28MMA_64x128x16_F32BF16BF16_SSILNSO_5MajorE0ELSQ_0ELNSO_7ScaleInE1ELSR_1EEEEEENS4_6LayoutINS5_IJNSA_ILi2EEESB_SB_EEENS5_IJSB_NSA_ILi0EEESX_EEEEENS5_IJNS4_10UnderscoreES10_S10_EEEEENS4_23SM90_TMA_LOAD_MULTICASTENS4_14ComposedLayoutINS4_7SwizzleILi3ELi4ELi3EEENS4_18smem_ptr_flag_bitsILi16EEENSU_INS5_IJSC_NSA_ILi64EEEEEENS5_IJS19_SB_EEEEEEEvNS4_8identityENS4_13SM90_TMA_LOADES1D_vS1E_EENS_8epilogue10collective6detail29Sm90TmaWarpSpecializedAdapterINS1I_15DefaultEpilogueISJ_SK_SK_NS1H_6thread17LinearCombinationISJ_Li1EffLNS1M_9ScaleType4KindE0ELNS_15FloatRoundStyleE2ESJ_EENS1_15EpilogueDefaultEEEEEvvEEEEvNT_6ParamsE,@"STO_CUDA_ENTRY STV_DEFAULT"
_ZN7cutlass13device_kernelINS_4gemm6kernel13GemmUniversalIN4cute5tupleIJiiiiEEENS1_10collective13CollectiveMmaINS1_34MainloopSm90TmaGmmaWarpSpecializedILi2ENS5_IJNS4_1CILi1EEENSA_ILi8EEESB_EEENS1_35KernelTmaWarpSpecializedCooperativeEEENS5_IJNSA_ILi256EEENSA_ILi128EEESH_EEENS_10bfloat16_tENS5_IJlSB_lEEESJ_SK_NS4_8TiledMMAINS4_8MMA_AtomIJNS4_4SM904GMMA28MMA_64x128x16_F32BF16BF16_SSILNSO_5MajorE0ELSQ_0ELNSO_7ScaleInE1ELSR_1EEEEEENS4_6LayoutINS5_IJNSA_ILi2EEESB_SB_EEENS5_IJSB_NSA_ILi0EEESX_EEEEENS5_IJNS4_10UnderscoreES10_S10_EEEEENS4_23SM90_TMA_LOAD_MULTICASTENS4_14ComposedLayoutINS4_7SwizzleILi3ELi4ELi3EEENS4_18smem_ptr_flag_bitsILi16EEENSU_INS5_IJSC_NSA_ILi64EEEEEENS5_IJS19_SB_EEEEEEEvNS4_8identityENS4_13SM90_TMA_LOADES1D_vS1E_EENS_8epilogue10collective6detail29Sm90TmaWarpSpecializedAdapterINS1I_15DefaultEpilogueISJ_SK_SK_NS1H_6thread17LinearCombinationISJ_Li1EffLNS1M_9ScaleType4KindE0ELNS_15FloatRoundStyleE2ESJ_EENS1_15EpilogueDefaultEEEEEvvEEEEvNT_6ParamsE:
[----:B------:R-:W0:Y:S01]  /*0000*/  LDC R1, c[0x0][0x28] ;  /* 0x00000a00ff017b82 */ /* 0x000e220000000800 */
[----:B------:R-:W1:Y:S01]  /*0010*/  S2R R18, SR_TID.X ;  /* 0x0000000000127919 */ /* 0x000e620000002100 */
[----:B------:R-:W-:Y:S01]  /*0020*/  ELECT P0, URZ, PT ;  /* 0x00000000003f782f */ /* 0x000fe20003800000 */
[----:B------:R-:W-:Y:S01]  /*0030*/  BSSY B0, `(.L_x_0) ;  /* 0x000000f000007945 */ /* 0x000fe20003800000 */
[--C-:B-1----:R-:W-:Y:S02]  /*0040*/  SHF.R.U32.HI R0, RZ, 0x5, R18.reuse ;  /* 0x00000005ff007819 */ /* 0x102fe40000011612 */
[----:B------:R-:W-:-:S03]  /*0050*/  SHF.R.U32.HI R3, RZ, 0x7, R18 ;  /* 0x00000007ff037819 */ /* 0x000fc60000011612 */
[----:B------:R-:W1:Y:S04]  /*0060*/  SHFL.IDX PT, R2, R0, RZ, 0x1f ;  /* 0x00001fff00027589 */ /* 0x000e6800000e0000 */
[----:B------:R2:W3:Y:S01]  /*0070*/  SHFL.IDX PT, R5, R3, RZ, 0x1f ;  /* 0x00001fff03057589 */ /* 0x0004e200000e0000 */
[----:B-1----:R-:W-:-:S13]  /*0080*/  ISETP.NE.OR P0, PT, R2, RZ, !P0 ;  /* 0x000000ff0200720c */ /* 0x002fda0004705670 */
[----:B0-23--:R-:W-:Y:S05]  /*0090*/  @P0 BRA `(.L_x_1) ;  /* 0x0000000000200947 */ /* 0x00dfea0003800000 */
[----:B------:R-:W-:Y:S02]  /*00a0*/  ULDC.64 UR4, c[0x0][0x198] ;  /* 0x0000660000047ab9 */ /* 0x000fe40000000a00 */
[----:B------:R-:W-:Y:S02]  /*00b0*/  UIADD3 UR6, UP0, UR4, 0xf0, URZ ;  /* 0x000000f004067890 */ /* 0x000fe4000ff1e03f */
[----:B------:R-:W-:Y:S02]  /*00c0*/  UIADD3 UR4, UP1, UR4, 0x1f0, URZ ;  /* 0x000001f004047890 */ /* 0x000fe4000ff3e03f */
[----:B------:R-:W-:Y:S02]  /*00d0*/  UIADD3.X UR7, URZ, UR5, URZ, UP0, !UPT ;  /* 0x000000053f077290 */ /* 0x000fe400087fe43f */
[----:B------:R-:W-:-:S07]  /*00e0*/  UIADD3.X UR5, URZ, UR5, URZ, UP1, !UPT ;  /* 0x000000053f057290 */ /* 0x000fce0008ffe43f */
[----:B------:R0:W-:Y:S02]  /*00f0*/  UTMACCTL.PF [UR6] ;  /* 0x00000000060079b9 */ /* 0x0001e40008040000 */
[----:B------:R0:W-:Y:S02]  /*0100*/  UTMACCTL.PF [UR4] ;  /* 0x00000000040079b9 */ /* 0x0001e40008040000 */
[----:B0-----:R-:W-:Y:S01]  /*0110*/  NOP ;  /* 0x0000000000007918 */ /* 0x001fe20000000000 */
.L_x_1:
[----:B------:R-:W-:Y:S05]  /*0120*/  BSYNC B0 ;  /* 0x0000000000007941 */ /* 0x000fea0003800000 */
.L_x_0:
[----:B------:R-:W0:Y:S02]  /*0130*/  SHFL.IDX PT, R3, R0, RZ, 0x1f ;  /* 0x00001fff00037589 */ /* 0x000e2400000e0000 */
[----:B0-----:R-:W-:-:S13]  /*0140*/  ISETP.NE.AND P0, PT, R3, RZ, PT ;  /* 0x000000ff0300720c */ /* 0x001fda0003f05270 */
[----:B------:R-:W-:Y:S05]  /*0150*/  @P0 BRA `(.L_x_2) ;  /* 0x0000000000480947 */ /* 0x000fea0003800000 */
[----:B------:R-:W0:Y:S01]  /*0160*/  S2UR UR8, SR_CgaCtaId ;  /* 0x00000000000879c3 */ /* 0x000e220000008800 */
[----:B------:R-:W-:Y:S01]  /*0170*/  UMOV UR4, 0x400 ;  /* 0x0000040000047882 */ /* 0x000fe20000000000 */
[----:B------:R-:W-:Y:S01]  /*0180*/  UMOV UR5, 0x1 ;  /* 0x0000000100057882 */ /* 0x000fe20000000000 */
[----:B------:R-:W-:Y:S01]  /*0190*/  UMOV UR6, 0x10 ;  /* 0x0000001000067882 */ /* 0x000fe20000000000 */
[----:B------:R-:W-:Y:S01]  /*01a0*/  ELECT P0, URZ, PT ;  /* 0x00000000003f782f */ /* 0x000fe20003800000 */
[----:B------:R-:W-:-:S04]  /*01b0*/  UIADD3 UR6, -UR6, 0x100000, URZ ;  /* 0x0010000006067890 */ /* 0x000fc8000fffe13f */
[----:B------:R-:W-:Y:S02]  /*01c0*/  USHF.L.U32 UR7, UR6, 0xb, URZ ;  /* 0x0000000b06077899 */ /* 0x000fe4000800063f */
[----:B------:R-:W-:Y:S02]  /*01d0*/  USHF.L.U32 UR6, UR6, 0x1, URZ ;  /* 0x0000000106067899 */ /* 0x000fe4000800063f */
[----:B0-----:R-:W-:Y:S02]  /*01e0*/  ULEA UR8, UR8, UR4, 0x18 ;  /* 0x0000000408087291 */ /* 0x001fe4000f8ec03f */
[----:B------:R-:W-:-:S04]  /*01f0*/  UIADD3 UR4, -UR5, 0x100000, URZ ;  /* 0x0010000005047890 */ /* 0x000fc8000fffe13f */
[----:B------:R-:W-:Y:S02]  /*0200*/  USHF.L.U32 UR5, UR4, 0xb, URZ ;  /* 0x0000000b04057899 */ /* 0x000fe4000800063f */
[----:B------:R-:W-:Y:S01]  /*0210*/  USHF.L.U32 UR4, UR4, 0x1, URZ ;  /* 0x0000000104047899 */ /* 0x000fe2000800063f */
[----:B------:R-:W0:Y:S11]  /*0220*/  FENCE.VIEW.ASYNC.S ;  /* 0x00000000000073c6 */ /* 0x000e360000000000 */
[----:B0-----:R0:W1:Y:S01]  /*0230*/  SYNCS.EXCH.64 URZ, [UR8], UR4 ;  /* 0x00000004083f75b2 */ /* 0x0010620008000100 */
[----:B------:R0:W2:Y:S01]  /*0240*/  SYNCS.EXCH.64 URZ, [UR8+0x10], UR6 ;  /* 0x00001006083f75b2 */ /* 0x0000a20008000100 */
[----:B------:R0:W3:Y:S01]  /*0250*/  SYNCS.EXCH.64 URZ, [UR8+0x8], UR4 ;  /* 0x00000804083f75b2 */ /* 0x0000e20008000100 */
[----:B------:R0:W4:Y:S01]  /*0260*/  SYNCS.EXCH.64 URZ, [UR8+0x18], UR6 ;  /* 0x00001806083f75b2 */ /* 0x0001220008000100 */
[----:B------:R-:W-:Y:S01]  /*0270*/  NOP ;  /* 0x0000000000007918 */ /* 0x000fe20000000000 */
.L_x_2:
[----:B------:R-:W-:Y:S01]  /*0280*/  SHF.R.S32.HI R7, RZ, 0x1f, R18 ;  /* 0x0000001fff077819 */ /* 0x000fe20000011412 */
[----:B------:R-:W5:Y:S01]  /*0290*/  SHFL.IDX PT, R0, R0, RZ, 0x1f ;  /* 0x00001fff00007589 */ /* 0x000f6200000e0000 */
[----:B0-----:R-:W0:Y:S01]  /*02a0*/  S2UR UR8, SR_CTAID.X ;  /* 0x00000000000879c3 */ /* 0x001e220000002500 */
[----:B------:R-:W-:Y:S02]  /*02b0*/  ELECT P0, URZ, PT ;  /* 0x00000000003f782f */ /* 0x000fe40003800000 */
[----:B------:R-:W-:Y:S01]  /*02c0*/  LEA.HI R7, R7, R18, RZ, 0x7 ;  /* 0x0000001207077211 */ /* 0x000fe200078f38ff */
[----:B------:R-:W1:Y:S01]  /*02d0*/  S2R R4, SR_CTAID.Y ;  /* 0x0000000000047919 */ /* 0x000e620000002600 */
[----:B------:R-:W-:Y:S01]  /*02e0*/  ULDC UR4, c[0x0][0x154] ;  /* 0x0000550000047ab9 */ /* 0x000fe20000000800 */
[----:B------:R-:W-:Y:S01]  /*02f0*/  NOP ;  /* 0x0000000000007918 */ /* 0x000fe20000000000 */
[----:B------:R-:W-:Y:S01]  /*0300*/  LOP3.LUT R7, R7, 0xffffff80, RZ, 0xc0, !PT ;  /* 0xffffff8007077812 */ /* 0x000fe200078ec0ff */
[----:B------:R-:W-:Y:S01]  /*0310*/  NOP ;  /* 0x0000000000007918 */ /* 0x000fe20000000000 */
[----:B------:R-:W2:Y:S03]  /*0320*/  LDC R12, c[0x0][0x140] ;  /* 0x00005000ff0c7b82 */ /* 0x000ea60000000800 */
[----:B------:R-:W-:-:S05]  /*0330*/  IMAD.IADD R7, R18, 0x1, -R7 ;  /* 0x0000000112077824 */ /* 0x000fca00078e0a07 */
[----:B------:R-:W-:Y:S02]  /*0340*/  SHF.R.S32.HI R6, RZ, 0x1f, R7 ;  /* 0x0000001fff067819 */ /* 0x000fe40000011407 */
[----:B------:R-:W-:Y:S02]  /*0350*/  LOP3.LUT P2, RZ, R7, 0x7, RZ, 0xc0, !PT ;  /* 0x0000000707ff7812 */ /* 0x000fe4000784c0ff */
[----:B------:R-:W-:Y:S02]  /*0360*/  LEA.HI R6, R6, R7, RZ, 0x3 ;  /* 0x0000000706067211 */ /* 0x000fe400078f18ff */
[----:B-----5:R-:W-:Y:S02]  /*0370*/  ISETP.NE.OR P0, PT, R0, RZ, !P0 ;  /* 0x000000ff0000720c */ /* 0x020fe40004705670 */
[--C-:B------:R-:W-:Y:S02]  /*0380*/  SHF.R.S32.HI R0, RZ, 0x3, R6.reuse ;  /* 0x00000003ff007819 */ /* 0x100fe40000011406 */
[----:B------:R-:W-:-:S02]  /*0390*/  SHF.R.S32.HI R9, RZ, 0x1f, R6 ;  /* 0x0000001fff097819 */ /* 0x000fc40000011406 */
[----:B------:R-:W-:Y:S02]  /*03a0*/  SHF.R.S32.HI R6, RZ, 0x1f, R3 ;  /* 0x0000001fff067819 */ /* 0x000fe40000011403 */
[----:B------:R-:W-:Y:S02]  /*03b0*/  LEA.HI R9, R9, R0, RZ, 0x2 ;  /* 0x0000000009097211 */ /* 0x000fe400078f10ff */
[----:B------:R-:W-:Y:S02]  /*03c0*/  LEA.HI R6, R6, R3, RZ, 0x2 ;  /* 0x0000000306067211 */ /* 0x000fe400078f10ff */
[----:B-1----:R-:W-:Y:S01]  /*03d0*/  I2FP.F32.U32 R8, R4 ;  /* 0x0000000400087245 */ /* 0x002fe20000201000 */
[----:B------:R-:W-:Y:S01]  /*03e0*/  VOTEU.ALL UP0, P0 ;  /* 0x00000000003f7886 */ /* 0x000fe20000000000 */
[----:B------:R-:W-:Y:S01]  /*03f0*/  LOP3.LUT R6, R6, 0x3ffffffc, RZ, 0xc0, !PT ;  /* 0x3ffffffc06067812 */ /* 0x000fe200078ec0ff */
[----:B------:R-:W-:Y:S01]  /*0400*/  VOTEU.ALL UP1, P0 ;  /* 0x00000000003f7886 */ /* 0x000fe20000020000 */
[----:B------:R-:W-:Y:S01]  /*0410*/  LOP3.LUT R9, R9, 0xfffffffc, RZ, 0xc0, !PT ;  /* 0xfffffffc09097812 */ /* 0x000fe200078ec0ff */
[----:B------:R-:W-:Y:S01]  /*0420*/  FMUL R10, R8, UR4 ;  /* 0x00000004080a7c20 */ /* 0x000fe20008400000 */
[----:B------:R-:W1:Y:S01]  /*0430*/  @!UP0 S2UR UR7, SR_CgaCtaId ;  /* 0x00000000000789c3 */ /* 0x000e620000008800 */
[----:B------:R-:W-:Y:S01]  /*0440*/  IMAD.IADD R11, R3, 0x1, -R6 ;  /* 0x00000001030b7824 */ /* 0x000fe200078e0a06 */
[----:B0-----:R-:W-:Y:S01]  /*0450*/  I2FP.F32.U32 R6, UR8 ;  /* 0x0000000800067c45 */ /* 0x001fe20008201000 */
[----:B------:R-:W-:Y:S01]  /*0460*/  IMAD.IADD R0, R0, 0x1, -R9 ;  /* 0x0000000100007824 */ /* 0x000fe200078e0a09 */
[----:B------:R-:W-:Y:S01]  /*0470*/  ULDC UR4, c[0x0][0x150] ;  /* 0x0000540000047ab9 */ /* 0x000fe20000000800 */
[----:B------:R-:W0:Y:S01]  /*0480*/  F2I.U32.TRUNC.NTZ R10, R10 ;  /* 0x0000000a000a7305 */ /* 0x000e22000020f000 */
[----:B------:R-:W-:Y:S01]  /*0490*/  SHF.R.S32.HI R3, RZ, 0x1f, R2 ;  /* 0x0000001fff037819 */ /* 0x000fe20000011402 */
[----:B------:R-:W-:Y:S01]  /*04a0*/  FMUL R6, R6, UR4 ;  /* 0x0000000406067c20 */ /* 0x000fe20008400000 */
[----:B------:R-:W5:Y:S01]  /*04b0*/  LDC R9, c[0x0][0x148] ;  /* 0x00005200ff097b82 */ /* 0x000f620000000800 */
[----:B------:R-:W-:Y:S01]  /*04c0*/  IMAD R11, R11, 0x4, R0 ;  /* 0x000000040b0b7824 */ /* 0x000fe200078e0200 */
[----:B------:R-:W-:Y:S01]  /*04d0*/  LEA.HI R3, R3, R2, RZ, 0x2 ;  /* 0x0000000203037211 */ /* 0x000fe200078f10ff */
[----:B------:R-:W-:Y:S01]  /*04e0*/  UMOV UR4, 0x20 ;  /* 0x0000002000047882 */ /* 0x000fe20000000000 */
[----:B------:R-:W-:Y:S01]  /*04f0*/  @!UP0 UMOV UR6, 0x400 ;  /* 0x0000040000068882 */ /* 0x000fe20000000000 */
[----:B------:R-:W3:Y:S01]  /*0500*/  F2I.U32.TRUNC.NTZ R6, R6 ;  /* 0x0000000600067305 */ /* 0x000ee2000020f000 */
[----:B------:R-:W-:Y:S01]  /*0510*/  LOP3.LUT R3, R3, 0xfffffffc, RZ, 0xc0, !PT ;  /* 0xfffffffc03037812 */ /* 0x000fe200078ec0ff */
[----:B------:R-:W-:Y:S01]  /*0520*/  IMAD.SHL.U32 R22, R11, 0x4, RZ ;  /* 0x000000040b167824 */ /* 0x000fe200078e00ff */
[----:B------:R-:W4:Y:S01]  /*0530*/  LDC R8, c[0x0][0x144] ;  /* 0x00005100ff087b82 */ /* 0x000f220000000800 */
[----:B------:R-:W-:-:S04]  /*0540*/  @!UP0 UIADD3 UR4, -UR4, 0x100000, URZ ;  /* 0x0010000004048890 */ /* 0x000fc8000fffe13f */
[----:B------:R-:W-:Y:S02]  /*0550*/  @!UP0 USHF.L.U32 UR5, UR4, 0xb, URZ ;  /* 0x0000000b04058899 */ /* 0x000fe4000800063f */
[----:B------:R-:W-:Y:S01]  /*0560*/  @!UP0 USHF.L.U32 UR4, UR4, 0x1, URZ ;  /* 0x0000000104048899 */ /* 0x000fe2000800063f */
[----:B--2---:R-:W-:Y:S01]  /*0570*/  ISETP.EQ.U32.AND P3, PT, R12, 0x1, PT ;  /* 0x000000010c00780c */ /* 0x004fe20003f62070 */
[----:B------:R-:W-:Y:S01]  /*0580*/  IMAD.IADD R0, R2, 0x1, -R3 ;  /* 0x0000000102007824 */ /* 0x000fe200078e0a03 */
[----:B------:R-:W-:Y:S01]  /*0590*/  LOP3.LUT R22, R11, 0xc, R22, 0x78, !PT ;  /* 0x0000000c0b167812 */ /* 0x000fe200078e7816 */
[----:B0-----:R-:W-:Y:S01]  /*05a0*/  IMAD.MOV R14, RZ, RZ, -R10 ;  /* 0x000000ffff0e7224 */ /* 0x001fe200078e0a0a */
[----:B-1----:R-:W-:Y:S02]  /*05b0*/  @!UP0 ULEA UR6, UR7, UR6, 0x18 ;  /* 0x0000000607068291 */ /* 0x002fe4000f8ec03f */
[----:B------:R-:W-:Y:S01]  /*05c0*/  ISETP.NE.AND P1, PT, R0, 0x3, PT ;  /* 0x000000030000780c */ /* 0x000fe20003f25270 */
[----:B------:R-:W-:Y:S01]  /*05d0*/  VOTEU.ALL UP0, P0 ;  /* 0x00000000003f7886 */ /* 0x000fe20000000000 */
[----:B------:R-:W-:Y:S01]  /*05e0*/  ISETP.LT.U32.AND P0, PT, R22, 0x8, !P2 ;  /* 0x000000081600780c */ /* 0x000fe20005701070 */
[----:B---3--:R-:W-:Y:S01]  /*05f0*/  IMAD.MOV R3, RZ, RZ, -R6 ;  /* 0x000000ffff037224 */ /* 0x008fe200078e0a06 */
[----:B------:R-:W-:-:S02]  /*0600*/  ISETP.EQ.OR P1, PT, R0, RZ, !P1 ;  /* 0x000000ff0000720c */ /* 0x000fc40004f22670 */
[----:B------:R-:W-:Y:S01]  /*0610*/  ISETP.NE.AND P2, PT, R5, RZ, PT ;  /* 0x000000ff0500720c */ /* 0x000fe20003f45270 */
[----:B-----5:R-:W-:Y:S01]  /*0620*/  IMAD R7, R9, R14, R4 ;  /* 0x0000000e09077224 */ /* 0x020fe200078e0204 */
[----:B------:R-:W-:Y:S01]  /*0630*/  ISETP.EQ.AND P1, PT, R5, RZ, P1 ;  /* 0x000000ff0500720c */ /* 0x000fe20000f22270 */
[----:B------:R-:W0:Y:S02]  /*0640*/  FENCE.VIEW.ASYNC.S ;  /* 0x00000000000073c6 */ /* 0x000e240000000000 */
[----:B0-----:R0:W1:Y:S01]  /*0650*/  @!UP0 SYNCS.EXCH.64 URZ, [UR6+0x30], UR4 ;  /* 0x00003004063f85b2 */ /* 0x0010620008000100 */
[----:B------:R-:W-:Y:S02]  /*0660*/  ISETP.NE.AND P4, PT, R7, R22, PT ;  /* 0x000000160700720c */ /* 0x000fe40003f85270 */
[----:B------:R-:W-:Y:S01]  /*0670*/  SEL R19, RZ, 0x1, !P1 ;  /* 0x00000001ff137807 */ /* 0x000fe20004800000 */
[----:B----4-:R-:W-:Y:S02]  /*0680*/  IMAD R3, R8, R3, UR8 ;  /* 0x0000000808037e24 */ /* 0x010fe4000f8e0203 */
[----:B------:R-:W-:-:S03]  /*0690*/  VIADD R8, R5, 0xffffffff ;  /* 0xffffffff05087836 */ /* 0x000fc60000000000 */
[----:B------:R-:W-:Y:S02]  /*06a0*/  ISETP.EQ.OR P4, PT, R3, RZ, !P4 ;  /* 0x000000ff0300720c */ /* 0x000fe40006782670 */
[----:B------:R-:W-:Y:S02]  /*06b0*/  ISETP.GE.U32.AND P5, PT, R8, 0x2, PT ;  /* 0x000000020800780c */ /* 0x000fe40003fa6070 */
[----:B------:R-:W-:Y:S02]  /*06c0*/  PLOP3.LUT P0, PT, P0, P4, PT, 0x80, 0x0 ;  /* 0x000000000000781c */ /* 0x000fe40000709070 */
[----:B------:R-:W-:Y:S01]  /*06d0*/  SEL R19, R19, 0x2, P5 ;  /* 0x0000000213137807 */ /* 0x000fe20002800000 */
[----:B------:R0:W2:Y:S01]  /*06e0*/  @!UP1 SYNCS.EXCH.64 URZ, [UR6+0x38], UR4 ;  /* 0x00003804063f95b2 */ /* 0x0000a20008000100 */
[----:B------:R-:W-:Y:S01]  /*06f0*/  P2R R156, PR, RZ, 0x1 ;  /* 0x00000001ff9c7803 */ /* 0x000fe20000000000 */
[----:B------:R-:W-:Y:S01]  /*0700*/  NOP ;  /* 0x0000000000007918 */ /* 0x000fe20000000000 */
[----:B------:R-:W-:Y:S07]  /*0710*/  @!P3 BRA `(.L_x_3) ;  /* 0x000000000008b947 */ /* 0x000fee0003800000 */
[----:B-12---:R-:W-:Y:S01]  /*0720*/  UCGABAR_ARV ;  /* 0x00000000000079c7 */ /* 0x006fe20008000000 */
[----:B------:R-:W-:Y:S05]  /*0730*/  BRA `(.L_x_4) ;  /* 0x0000000000047947 */ /* 0x000fea0003800000 */
.L_x_3:
[----:B-12---:R-:W-:Y:S01]  /*0740*/  NOP ;  /* 0x0000000000007918 */ /* 0x006fe20000000000 */
.L_x_4:
[----:B------:R-:W1:Y:S01]  /*0750*/  LDC R2, c[0x0][0x65c] ;  /* 0x00019700ff027b82 */ /* 0x000e620000000800 */
[----:B------:R-:W-:Y:S02]  /*0760*/  IMAD.U32 R6, RZ, RZ, UR8 ;  /* 0x00000008ff067e24 */ /* 0x000fe4000f8e00ff */
[----:B------:R-:W-:Y:S01]  /*0770*/  IMAD.MOV.U32 R7, RZ, RZ, RZ ;  /* 0x000000ffff077224 */ /* 0x000fe200078e00ff */
[----:B-1----:R-:W-:-:S04]  /*0780*/  ISETP.NE.AND P1, PT, R2, 0x1, PT ;  /* 0x000000010200780c */ /* 0x002fc80003f25270 */
[----:B------:R-:W-:-:S09]  /*0790*/  P2R R5, PR, RZ, 0x2 ;  /* 0x00000002ff057803 */ /* 0x000fd20000000000 */
[----:B------:R-:W1:Y:S01]  /*07a0*/  @P1 LDC R17, c[0x0][0x10] ;  /* 0x00000400ff111b82 */ /* 0x000e620000000800 */
[----:B------:R-:W-:Y:S01]  /*07b0*/  @P1 MOV R5, RZ ;  /* 0x000000ff00051202 */ /* 0x000fe20000000f00 */
[----:B------:R-:W-:-:S06]  /*07c0*/  @P1 IMAD.MOV.U32 R13, RZ, RZ, RZ ;  /* 0x000000ffff0d1224 */ /* 0x000fcc00078e00ff */
[----:B------:R-:W2:Y:S01]  /*07d0*/  @!P1 LDC R11, c[0x0][0xc] ;  /* 0x00000300ff0b9b82 */ /* 0x000ea20000000800 */
[----:B-1----:R-:W-:-:S04]  /*07e0*/  @P1 IMAD.WIDE.U32 R16, R17, UR8, R4 ;  /* 0x0000000811101c25 */ /* 0x002fc8000f8e0004 */
[----:B------:R-:W-:Y:S02]  /*07f0*/  @P1 IMAD.IADD R17, R17, 0x1, R13 ;  /* 0x0000000111111824 */ /* 0x000fe400078e020d */
[----:B--2---:R-:W-:-:S04]  /*0800*/  @!P1 IMAD.WIDE.U32 R6, R4, R11, R6 ;  /* 0x0000000b04069225 */ /* 0x004fc800078e0006 */
[----:B------:R-:W-:Y:S02]  /*0810*/  @!P1 IMAD.MOV.U32 R16, RZ, RZ, R6 ;  /* 0x000000ffff109224 */ /* 0x000fe400078e0006 */
[----:B------:R-:W-:Y:S01]  /*0820*/  @!P1 IMAD.MOV.U32 R17, RZ, RZ, R7 ;  /* 0x000000ffff119224 */ /* 0x000fe200078e0007 */
[----:B------:R-:W-:Y:S06]  /*0830*/  @!P3 BRA `(.L_x_5) ;  /* 0x00000000000cb947 */ /* 0x000fec0003800000 */
[----:B------:R-:W-:Y:S01]  /*0840*/  UCGABAR_WAIT ;  /* 0x0000000000007dc7 */ /* 0x000fe20008000000 */
[----:B------:R-:W-:Y:S01]  /*0850*/  CCTL.IVALL ;  /* 0x00000000ff00798f */ /* 0x000fe20002000000 */
[----:B------:R-:W-:Y:S05]  /*0860*/  BRA `(.L_x_6) ;  /* 0x0000000000047947 */ /* 0x000fea0003800000 */
.L_x_5:
[----:B------:R-:W-:Y:S06]  /*0870*/  BAR.SYNC.DEFER_BLOCKING 0x0 ;  /* 0x0000000000007b1d */ /* 0x000fec0000010000 */
.L_x_6:
[----:B------:R-:W-:Y:S05]  /*0880*/  @!P2 BRA `(.L_x_7) ;  /* 0x000000ac0008a947 */ /* 0x000fea0003800000 */
[----:B------:R-:W-:-:S13]  /*0890*/  ISETP.GT.U32.AND P0, PT, R8, 0x1, PT ;  /* 0x000000010800780c */ /* 0x000fda0003f04070 */
[----:B0-----:R-:W-:Y:S05]  /*08a0*/  @P0 EXIT ;  /* 0x000000000000094d */ /* 0x001fea0003800000 */
[----:B------:R-:W-:Y:S01]  /*08b0*/  ULDC.64 UR4, c[0x0][0x650] ;  /* 0x0001940000047ab9 */ /* 0x000fe20000000a00 */
[----:B------:R-:W-:Y:S01]  /*08c0*/  PRMT R0, RZ, 0x7610, R0 ;  /* 0x00007610ff007816 */ /* 0x000fe20000000000 */
[----:B------:R-:W-:Y:S01]  /*08d0*/  IMAD.MOV.U32 R152, RZ, RZ, -0x1 ;  /* 0xffffffffff987424 */ /* 0x000fe200078e00ff */
[----:B------:R-:W-:Y:S01]  /*08e0*/  ISETP.GE.U32.AND P0, PT, R16, UR4, PT ;  /* 0x0000000410007c0c */ /* 0x000fe2000bf06070 */
[----:B------:R-:W-:Y:S02]  /*08f0*/  IMAD.MOV.U32 R153, RZ, RZ, -0x1 ;  /* 0xffffffffff997424 */ /* 0x000fe400078e00ff */
[----:B------:R-:W-:Y:S01]  /*0900*/  IMAD.MOV.U32 R23, RZ, RZ, -0x1 ;  /* 0xffffffffff177424 */ /* 0x000fe200078e00ff */
[----:B------:R-:W-:-:S13]  /*0910*/  ISETP.GE.U32.AND.EX P0, PT, R17, UR5, PT, P0 ;  /* 0x0000000511007c0c */ /* 0x000fda000bf06100 */
[----:B------:R-:W-:Y:S05]  /*0920*/  @P0 BRA `(.L_x_8) ;  /* 0x00000004002c0947 */ /* 0x000fea0003800000 */
[----:B------:R-:W0:Y:S01]  /*0930*/  LDC.64 R20, c[0x0][0x628] ;  /* 0x00018a00ff147b82 */ /* 0x000e220000000a00 */
[----:B------:R-:W-:Y:S02]  /*0940*/  IMAD.MOV.U32 R6, RZ, RZ, R16 ;  /* 0x000000ffff067224 */ /* 0x000fe400078e0010 */
[----:B------:R-:W-:-:S05]  /*0950*/  IMAD.MOV.U32 R7, RZ, RZ, R17 ;  /* 0x000000ffff077224 */ /* 0x000fca00078e0011 */
[----:B------:R-:W1:Y:S08]  /*0960*/  LDC R0, c[0x0][0x630] ;  /* 0x00018c00ff007b82 */ /* 0x000e700000000800 */
[----:B------:R-:W2:Y:S01]  /*0970*/  LDC.64 R24, c[0x0][0x620] ;  /* 0x00018800ff187b82 */ /* 0x000ea20000000a00 */
[----:B0-----:R-:W-:-:S04]  /*0980*/  ISETP.NE.U32.AND P0, PT, R20, RZ, PT ;  /* 0x000000ff1400720c */ /* 0x001fc80003f05070 */
[----:B------:R-:W-:-:S13]  /*0990*/  ISETP.NE.AND.EX P0, PT, R21, RZ, PT, P0 ;  /* 0x000000ff1500720c */ /* 0x000fda0003f05300 */
[----:B-12---:R-:W-:Y:S05]  /*09a0*/  @!P0 BRA `(.L_x_9) ;  /* 0x0000000000288947 */ /* 0x006fea0003800000 */
[----:B------:R-:W0:Y:S02]  /*09b0*/  LDC R13, c[0x0][0x634] ;  /* 0x00018d00ff0d7b82 */ /* 0x000e240000000800 */
[----:B0-----:R-:W-:-:S04]  /*09c0*/  IADD3 R13, P0, R16, R13, RZ ;  /* 0x0000000d100d7210 */ /* 0x001fc80007f1e0ff */
[----:B------:R-:W-:-:S05]  /*09d0*/  IADD3.X R15, RZ, R17, RZ, P0, !PT ;  /* 0x00000011ff0f7210 */ /* 0x000fca00007fe4ff */
[----:B------:R-:W-:-:S04]  /*09e0*/  IMAD.WIDE.U32 R6, R15, R20, RZ ;  /* 0x000000140f067225 */ /* 0x000fc800078e00ff */
[----:B------:R-:W-:-:S04]  /*09f0*/  IMAD.WIDE.U32 R10, P0, R13, R21, R6 ;  /* 0x000000150d0a7225 */ /* 0x000fc80007800006 */
[----:B------:R-:W-:-:S04]  /*0a00*/  IMAD.WIDE.U32 R6, R13, R20, RZ ;  /* 0x000000140d067225 */ /* 0x000fc800078e00ff */
[----:B------:R-:W-:Y:S01]  /*0a10*/  IMAD.X R13, RZ, RZ, RZ, P0 ;  /* 0x000000ffff0d7224 */ /* 0x000fe200000e06ff */
[----:B------:R-:W-:Y:S01]  /*0a20*/  IADD3 RZ, P0, R7, R10, RZ ;  /* 0x0000000a07ff7210 */ /* 0x000fe20007f1e0ff */
[----:B------:R-:W-:-:S04]  /*0a30*/  IMAD.MOV.U32 R12, RZ, RZ, R11 ;  /* 0x000000ffff0c7224 */ /* 0x000fc800078e000b */
[----:B------:R-:W-:-:S08]  /*0a40*/  IMAD.WIDE.U32.X R6, R15, R21, R12, P0 ;  /* 0x000000150f067225 */ /* 0x000fd000000e040c */
.L_x_9:
[----:B------:R-:W0:Y:S01]  /*0a50*/  LDC.64 R20, c[0x0][0x640] ;  /* 0x00019000ff147b82 */ /* 0x000e220000000a00 */
[--C-:B------:R-:W-:Y:S01]  /*0a60*/  SHF.R.U64 R27, R6, R0, R7.reuse ;  /* 0x00000000061b7219 */ /* 0x100fe20000001207 */
[----:B------:R-:W-:Y:S01]  /*0a70*/  IMAD R28, R9, R14, R4 ;  /* 0x0000000e091c7224 */ /* 0x000fe200078e0204 */
[----:B------:R-:W-:Y:S02]  /*0a80*/  SHF.R.U32.HI R0, RZ, R0, R7 ;  /* 0x00000000ff007219 */ /* 0x000fe40000011607 */
[----:B------:R-:W-:-:S03]  /*0a90*/  IADD3 R5, P0, RZ, -R27, RZ ;  /* 0x8000001bff057210 */ /* 0x000fc60007f1e0ff */
[----:B------:R-:W1:Y:S02]  /*0aa0*/  LDC R8, c[0x0][0x618] ;  /* 0x00018600ff087b82 */ /* 0x000e640000000800 */
[----:B------:R-:W-:-:S04]  /*0ab0*/  IMAD.X R7, RZ, RZ, ~R0, P0 ;  /* 0x000000ffff077224 */ /* 0x000fc800000e0e00 */
[-C--:B------:R-:W-:Y:S02]  /*0ac0*/  IMAD R0, R7, R24.reuse, RZ ;  /* 0x0000001807007224 */ /* 0x080fe400078e02ff */
[----:B------:R-:W2:Y:S01]  /*0ad0*/  LDC R11, c[0x0][0x608] ;  /* 0x00018200ff0b7b82 */ /* 0x000ea20000000800 */
[----:B------:R-:W-:-:S04]  /*0ae0*/  IMAD.WIDE.U32 R6, R5, R24, R16 ;  /* 0x0000001805067225 */ /* 0x000fc800078e0010 */
[----:B------:R-:W-:Y:S02]  /*0af0*/  IMAD R5, R5, R25, R0 ;  /* 0x0000001905057224 */ /* 0x000fe400078e0200 */
[----:B------:R-:W-:Y:S01]  /*0b00*/  IMAD.MOV.U32 R25, RZ, RZ, 0x1 ;  /* 0x00000001ff197424 */ /* 0x000fe200078e00ff */
[----:B------:R-:W3:Y:S01]  /*0b10*/  LDC R12, c[0x0][0x658] ;  /* 0x00019600ff0c7b82 */ /* 0x000ee20000000800 */
[----:B0-----:R-:W-:Y:S01]  /*0b20*/  ISETP.NE.U32.AND P0, PT, R20, RZ, PT ;  /* 0x000000ff1400720c */ /* 0x001fe20003f05070 */
[----:B------:R-:W-:Y:S02]  /*0b30*/  IMAD.IADD R5, R7, 0x1, R5 ;  /* 0x0000000107057824 */ /* 0x000fe400078e0205 */
[----:B------:R-:W-:Y:S01]  /*0b40*/  IMAD.MOV.U32 R7, RZ, RZ, -0x1 ;  /* 0xffffffffff077424 */ /* 0x000fe200078e00ff */
[----:B------:R-:W-:-:S03]  /*0b50*/  ISETP.NE.AND.EX P0, PT, R21, RZ, PT, P0 ;  /* 0x000000ff1500720c */ /* 0x000fc60003f05300 */
[----:B------:R-:W0:Y:S01]  /*0b60*/  LDC R15, c[0x0][0x600] ;  /* 0x00018000ff0f7b82 */ /* 0x000e220000000800 */
[-CC-:B-1----:R-:W-:Y:S02]  /*0b70*/  SHF.R.U64 R13, R6, R8.reuse, R5.reuse ;  /* 0x00000008060d7219 */ /* 0x182fe40000001205 */
[----:B------:R-:W-:-:S05]  /*0b80*/  SHF.R.U32.HI R0, RZ, R8, R5 ;  /* 0x00000008ff007219 */ /* 0x000fca0000011605 */
[----:B------:R-:W1:Y:S01]  /*0b90*/  LDC R23, c[0x0][0x648] ;  /* 0x00019200ff177b82 */ /* 0x000e620000000800 */
[-CC-:B--2---:R-:W-:Y:S02]  /*0ba0*/  SHF.R.U64 R29, R13, R11.reuse, R0.reuse ;  /* 0x0000000b0d1d7219 */ /* 0x184fe40000001200 */
[----:B------:R-:W-:-:S05]  /*0bb0*/  SHF.R.U32.HI R5, RZ, R11, R0 ;  /* 0x0000000bff057219 */ /* 0x000fca0000011600 */
[----:B------:R-:W2:Y:S01]  /*0bc0*/  LDC R24, c[0x0][0x638] ;  /* 0x00018e00ff187b82 */ /* 0x000ea20000000800 */
[-CC-:B---3--:R-:W-:Y:S02]  /*0bd0*/  SHF.R.U64 R14, R29, R12.reuse, R5.reuse ;  /* 0x0000000c1d0e7219 */ /* 0x188fe40000001205 */
[-C--:B------:R-:W-:Y:S02]  /*0be0*/  SHF.L.U32 R0, R7, R12.reuse, RZ ;  /* 0x0000000c07007219 */ /* 0x080fe400000006ff */
[----:B------:R-:W-:Y:S01]  /*0bf0*/  SHF.R.U32.HI R5, RZ, R12, R5 ;  /* 0x0000000cff057219 */ /* 0x000fe20000011605 */
[----:B------:R-:W-:Y:S01]  /*0c00*/  IMAD.MOV.U32 R4, RZ, RZ, R14 ;  /* 0x000000ffff047224 */ /* 0x000fe200078e000e */
[----:B------:R-:W-:Y:S01]  /*0c10*/  LOP3.LUT R10, RZ, R0, RZ, 0x33, !PT ;  /* 0x00000000ff0a7212 */ /* 0x000fe200078e33ff */
[----:B------:R-:W3:Y:S01]  /*0c20*/  LDC R26, c[0x0][0x610] ;  /* 0x00018400ff1a7b82 */ /* 0x000ee20000000800 */
[----:B------:R-:W-:Y:S05]  /*0c30*/  @!P0 BRA `(.L_x_10) ;  /* 0x0000000000288947 */ /* 0x000fea0003800000 */
[----:B------:R-:W4:Y:S02]  /*0c40*/  LDC R9, c[0x0][0x64c] ;  /* 0x00019300ff097b82 */ /* 0x000f240000000800 */
[----:B----4-:R-:W-:-:S05]  /*0c50*/  IADD3 R9, P0, R14, R9, RZ ;  /* 0x000000090e097210 */ /* 0x010fca0007f1e0ff */
[----:B------:R-:W-:-:S04]  /*0c60*/  IMAD.X R11, RZ, RZ, R5, P0 ;  /* 0x000000ffff0b7224 */ /* 0x000fc800000e0605 */
[----:B------:R-:W-:-:S04]  /*0c70*/  IMAD.WIDE.U32 R4, R11, R20, RZ ;  /* 0x000000140b047225 */ /* 0x000fc800078e00ff */
[----:B------:R-:W-:-:S04]  /*0c80*/  IMAD.WIDE.U32 R6, P0, R9, R21, R4 ;  /* 0x0000001509067225 */ /* 0x000fc80007800004 */
[----:B------:R-:W-:-:S04]  /*0c90*/  IMAD.WIDE.U32 R4, R9, R20, RZ ;  /* 0x0000001409047225 */ /* 0x000fc800078e00ff */
[----:B------:R-:W-:Y:S01]  /*0ca0*/  IMAD.X R9, RZ, RZ, RZ, P0 ;  /* 0x000000ffff097224 */ /* 0x000fe200000e06ff */
[----:B------:R-:W-:Y:S01]  /*0cb0*/  IADD3 RZ, P0, R5, R6, RZ ;  /* 0x0000000605ff7210 */ /* 0x000fe20007f1e0ff */
[----:B------:R-:W-:-:S04]  /*0cc0*/  IMAD.MOV.U32 R8, RZ, RZ, R7 ;  /* 0x000000ffff087224 */ /* 0x000fc800078e0007 */
[----:B------:R-:W-:-:S08]  /*0cd0*/  IMAD.WIDE.U32.X R4, R11, R21, R8, P0 ;  /* 0x000000150b047225 */ /* 0x000fd000000e0408 */
.L_x_10:
[----:B-1----:R-:W-:Y:S01]  /*0ce0*/  SHF.R.U64 R4, R4, R23, R5 ;  /* 0x0000001704047219 */ /* 0x002fe20000001205 */
[----:B------:R-:W-:Y:S01]  /*0cf0*/  IMAD.MOV.U32 R23, RZ, RZ, R27 ;  /* 0x000000ffff177224 */ /* 0x000fe200078e001b */
[----:B------:R-:W-:Y:S02]  /*0d00*/  SHF.L.U32 R0, R25, R12, RZ ;  /* 0x0000000c19007219 */ /* 0x000fe400000006ff */
[----:B------:R-:W-:Y:S01]  /*0d10*/  LOP3.LUT R5, R29, R10, RZ, 0xc0, !PT ;  /* 0x0000000a1d057212 */ /* 0x000fe200078ec0ff */
[----:B------:R-:W-:Y:S01]  /*0d20*/  IMAD.MOV R7, RZ, RZ, -R4 ;  /* 0x000000ffff077224 */ /* 0x000fe200078e0a04 */
[----:B0-----:R-:W-:Y:S02]  /*0d30*/  IADD3 R6, R15, -0x1, RZ ;  /* 0xffffffff0f067810 */ /* 0x001fe40007ffe0ff */
[----:B------:R-:W-:Y:S01]  /*0d40*/  SEL R3, R3, R28, !P1 ;  /* 0x0000001c03037207 */ /* 0x000fe20004800000 */
[----:B------:R-:W-:Y:S01]  /*0d50*/  IMAD R4, R0, R4, R5 ;  /* 0x0000000400047224 */ /* 0x000fe200078e0205 */
[----:B------:R-:W-:Y:S01]  /*0d60*/  LOP3.LUT R6, R13, R6, RZ, 0xc0, !PT ;  /* 0x000000060d067212 */ /* 0x000fe200078ec0ff */
[----:B--2---:R-:W-:-:S02]  /*0d70*/  IMAD R0, R7, R24, R14 ;  /* 0x0000001807007224 */ /* 0x004fc400078e020e */
[----:B---3--:R-:W-:Y:S02]  /*0d80*/  IMAD R3, R4, R26, R3 ;  /* 0x0000001a04037224 */ /* 0x008fe400078e0203 */
[----:B------:R-:W-:Y:S02]  /*0d90*/  IMAD R152, R0, R15, R6 ;  /* 0x0000000f00987224 */ /* 0x000fe400078e0206 */
[----:B------:R-:W-:-:S03]  /*0da0*/  IMAD.MOV.U32 R4, RZ, RZ, 0x1 ;  /* 0x00000001ff047424 */ /* 0x000fc600078e00ff */
[----:B------:R-:W-:Y:S02]  /*0db0*/  SEL R153, R152, R3, !P1 ;  /* 0x0000000398997207 */ /* 0x000fe40004800000 */
[----:B------:R-:W-:Y:S02]  /*0dc0*/  PRMT R0, R4, 0x7610, R0 ;  /* 0x0000761004007816 */ /* 0x000fe40000000000 */
[----:B------:R-:W-:-:S07]  /*0dd0*/  SEL R152, R3, R152, !P1 ;  /* 0x0000009803987207 */ /* 0x000fce0004800000 */
.L_x_8:
[----:B------:R-:W-:-:S08]  /*0de0*/  NOP ;  /* 0x0000000000007918 */ /* 0x000fd00000000000 */
[----:B------:R-:W0:Y:S02]  /*0df0*/  USETMAXREG.TRY_ALLOC.CTAPOOL UP0, 0xe8 ;  /* 0x000000e8000079c8 */ /* 0x000e240008000600 */
[----:B0-----:R-:W-:-:S13]  /*0e00*/  PLOP3.LUT P0, PT, PT, PT, UP0, 0x80, 0x0 ;  /* 0x000000000000781c */ /* 0x001fda0003f0f008 */
[----:B------:R-:W-:Y:S05]  /*0e10*/  @!P0 BRA `(.L_x_8) ;  /* 0xfffffffc00f08947 */ /* 0x000fea000383ffff */
[----:B------:R-:W-:Y:S01]  /*0e20*/  ULDC.64 UR4, c[0x0][0x598] ;  /* 0x0001660000047ab9 */ /* 0x000fe20000000a00 */
[----:B------:R-:W-:Y:S01]  /*0e30*/  ULDC.64 UR36, c[0x0][0x208] ;  /* 0x0000820000247ab9 */ /* 0x000fe20000000a00 */
[----:B------:R-:W-:-:S04]  /*0e40*/  ISETP.NE.U32.AND P0, PT, RZ, UR4, PT ;  /* 0x00000004ff007c0c */ /* 0x000fc8000bf05070 */
[----:B------:R-:W-:-:S13]  /*0e50*/  ISETP.NE.AND.EX P0, PT, RZ, UR5, PT, P0 ;  /* 0x00000005ff007c0c */ /* 0x000fda000bf05300 */
[----:B------:R-:W-:Y:S05]  /*0e60*/  @!P0 BRA `(.L_x_11) ;  /* 0x00000000001c8947 */ /* 0x000fea0003800000 */
[----:B------:R-:W0:Y:S02]  /*0e70*/  LDC.64 R4, c[0x0][0x598] ;  /* 0x00016600ff047b82 */ /* 0x000e240000000a00 */
[----:B0-----:R-:W2:Y:S02]  /*0e80*/  LDG.E.64 R4, desc[UR36][R4.64] ;  /* 0x0000002404047981 */ /* 0x001ea4000c1e1b00 */
[----:B--2---:R-:W-:-:S04]  /*0e90*/  ISETP.NE.U32.AND P0, PT, R4, RZ, PT ;  /* 0x000000ff0400720c */ /* 0x004fc80003f05070 */
[----:B------:R-:W-:-:S13]  /*0ea0*/  ISETP.NE.AND.EX P0, PT, R5, RZ, PT, P0 ;  /* 0x000000ff0500720c */ /* 0x000fda0003f05300 */
[----:B------:R-:W-:Y:S05]  /*0eb0*/  @!P0 BRA `(.L_x_11) ;  /* 0x0000000000088947 */ /* 0x000fea0003800000 */
[----:B------:R0:W5:Y:S01]  /*0ec0*/  LD.E R154, desc[UR36][R4.64] ;  /* 0x00000024049a7980 */ /* 0x000162000c101900 */
[----:B------:R-:W-:Y:S05]  /*0ed0*/  BRA `(.L_x_12) ;  /* 0x0000000000247947 */ /* 0x000fea0003800000 */
.L_x_11:
[----:B------:R-:W-:Y:S02]  /*0ee0*/  ULDC.64 UR4, c[0x0][0x588] ;  /* 0x0001620000047ab9 */ /* 0x000fe40000000a00 */
[----:B------:R-:W-:-:S04]  /*0ef0*/  ISETP.NE.U32.AND P0, PT, RZ, UR4, PT ;  /* 0x00000004ff007c0c */ /* 0x000fc8000bf05070 */
[----:B------:R-:W-:-:S13]  /*0f00*/  ISETP.NE.AND.EX P0, PT, RZ, UR5, PT, P0 ;  /* 0x00000005ff007c0c */ /* 0x000fda000bf05300 */
[----:B------:R-:W-:Y:S05]  /*0f10*/  @!P0 BRA `(.L_x_13) ;  /* 0x00000000000c8947 */ /* 0x000fea0003800000 */
[----:B------:R-:W0:Y:S02]  /*0f20*/  LDC.64 R154, c[0x0][0x588] ;  /* 0x00016200ff9a7b82 */ /* 0x000e240000000a00 */
[----:B0-----:R1:W5:Y:S01]  /*0f30*/  LDG.E R154, desc[UR36][R154.64] ;  /* 0x000000249a9a7981 */ /* 0x001362000c1e1900 */
[----:B------:R-:W-:Y:S05]  /*0f40*/  BRA `(.L_x_12) ;  /* 0x0000000000087947 */ /* 0x000fea0003800000 */
.L_x_13:
[----:B------:R-:W-:Y:S02]  /*0f50*/  ULDC UR4, c[0x0][0x580] ;  /* 0x0001600000047ab9 */ /* 0x000fe40000000800 */
[----:B------:R-:W-:-:S07]  /*0f60*/  IMAD.U32 R154, RZ, RZ, UR4 ;  /* 0x00000004ff9a7e24 */ /* 0x000fce000f8e00ff */
.L_x_12:
[----:B------:R-:W-:Y:S02]  /*0f70*/  ULDC.64 UR4, c[0x0][0x5a0] ;  /* 0x0001680000047ab9 */ /* 0x000fe40000000a00 */
[----:B------:R-:W-:-:S04]  /*0f80*/  ISETP.NE.U32.AND P0, PT, RZ, UR4, PT ;  /* 0x00000004ff007c0c */ /* 0x000fc8000bf05070 */
[----:B------:R-:W-:-:S13]  /*0f90*/  ISETP.NE.AND.EX P0, PT, RZ, UR5, PT, P0 ;  /* 0x00000005ff007c0c */ /* 0x000fda000bf05300 */
[----:B------:R-:W-:Y:S05]  /*0fa0*/  @!P0 BRA `(.L_x_14) ;  /* 0x00000000001c8947 */ /* 0x000fea0003800000 */
[----:B0-----:R-:W0:Y:S02]  /*0fb0*/  LDC.64 R4, c[0x0][0x5a0] ;  /* 0x00016800ff047b82 */ /* 0x001e240000000a00 */
[----:B0-----:R-:W2:Y:S02]  /*0fc0*/  LDG.E.64 R4, desc[UR36][R4.64] ;  /* 0x0000002404047981 */ /* 0x001ea4000c1e1b00 */
[----:B--2---:R-:W-:-:S04]  /*0fd0*/  ISETP.NE.U32.AND P0, PT, R4, RZ, PT ;  /* 0x000000ff0400720c */ /* 0x004fc80003f05070 */
[----:B------:R-:W-:-:S13]  /*0fe0*/  ISETP.NE.AND.EX P0, PT, R5, RZ, PT, P0 ;  /* 0x000000ff0500720c */ /* 0x000fda0003f05300 */
[----:B------:R-:W-:Y:S05]  /*0ff0*/  @!P0 BRA `(.L_x_14) ;  /* 0x0000000000088947 */ /* 0x000fea0003800000 */
[----:B-1----:R0:W5:Y:S01]  /*1000*/  LD.E R155, desc[UR36][R4.64] ;  /* 0x00000024049b7980 */ /* 0x002162000c101900 */
[----:B------:R-:W-:Y:S05]  /*1010*/  BRA `(.L_x_15) ;  /* 0x0000000000247947 */ /* 0x000fea0003800000 */
.L_x_14:
[----:B------:R-:W-:Y:S02]  /*1020*/  ULDC.64 UR4, c[0x0][0x590] ;  /* 0x0001640000047ab9 */ /* 0x000fe40000000a00 */
[----:B------:R-:W-:-:S04]  /*1030*/  ISETP.NE.U32.AND P0, PT, RZ, UR4, PT ;  /* 0x00000004ff007c0c */ /* 0x000fc8000bf05070 */
[----:B------:R-:W-:-:S13]  /*1040*/  ISETP.NE.AND.EX P0, PT, RZ, UR5, PT, P0 ;  /* 0x00000005ff007c0c */ /* 0x000fda000bf05300 */
[----:B------:R-:W-:Y:S05]  /*1050*/  @!P0 BRA `(.L_x_16) ;  /* 0x00000000000c8947 */ /* 0x000fea0003800000 */
[----:B0-----:R-:W1:Y:S02]  /*1060*/  LDC.64 R4, c[0x0][0x590] ;  /* 0x00016400ff047b82 */ /* 0x001e640000000a00 */
[----:B-1----:R1:W5:Y:S01]  /*1070*/  LDG.E R155, desc[UR36][R4.64] ;  /* 0x00000024049b7981 */ /* 0x002362000c1e1900 */
[----:B------:R-:W-:Y:S05]  /*1080*/  BRA `(.L_x_15) ;  /* 0x0000000000087947 */ /* 0x000fea0003800000 */
.L_x_16:
[----:B------:R-:W-:Y:S02]  /*1090*/  ULDC UR4, c[0x0][0x584] ;  /* 0x0001610000047ab9 */ /* 0x000fe40000000800 */
[----:B-1----:R-:W-:-:S07]  /*10a0*/  IMAD.U32 R155, RZ, RZ, UR4 ;  /* 0x00000004ff9b7e24 */ /* 0x002fce000f8e00ff */
.L_x_15:
[----:B------:R-:W-:-:S13]  /*10b0*/  LOP3.LUT P0, RZ, R0, 0xff, RZ, 0xc0, !PT ;  /* 0x000000ff00ff7812 */ /* 0x000fda000780c0ff */
[----:B------:R-:W-:Y:S05]  /*10c0*/  @!P0 EXIT ;  /* 0x000000000000894d */ /* 0x000fea0003800000 */
[----:B------:R-:W-:Y:S01]  /*10d0*/  ULDC UR4, c[0x0][0x28c] ;  /* 0x0000a30000047ab9 */ /* 0x000fe20000000800 */
[----:B------:R-:W-:Y:S01]  /*10e0*/  LOP3.LUT R164, R19, 0x1, RZ, 0xfc, !PT ;  /* 0x0000000113a47812 */ /* 0x000fe200078efcff */
[----:B------:R-:W-:Y:S01]  /*10f0*/  UIADD3 UR4, UR4, 0x7f, URZ ;  /* 0x0000007f04047890 */ /* 0x000fe2000fffe03f */
[----:B------:R-:W-:Y:S01]  /*1100*/  UMOV UR38, URZ ;  /* 0x0000003f00267c82 */ /* 0x000fe20008000000 */
[----:B------:R-:W-:Y:S02]  /*1110*/  UMOV UR39, URZ ;  /* 0x0000003f00277c82 */ /* 0x000fe40008000000 */
[----:B------:R-:W-:-:S04]  /*1120*/  USHF.R.S32.HI UR5, URZ, 0x1f, UR4 ;  /* 0x0000001f3f057899 */ /* 0x000fc80008011404 */
[----:B------:R-:W-:-:S04]  /*1130*/  ULEA.HI UR5, UR5, UR4, URZ, 0x7 ;  /* 0x0000000405057291 */ /* 0x000fc8000f8f383f */
[----:B------:R-:W-:-:S12]  /*1140*/  USHF.R.S32.HI UR40, URZ, 0x7, UR5 ;  /* 0x000000073f287899 */ /* 0x000fd80008011405 */
.L_x_288:
[----:B------:R-:W-:Y:S01]  /*1150*/  LOP3.LUT R0, R18, 0x80, RZ, 0xc0, !PT ;  /* 0x0000008012007812 */ /* 0x000fe200078ec0ff */
[----:B--2---:R-:W2:Y:S01]  /*1160*/  S2UR UR7, SR_CgaCtaId ;  /* 0x00000000000779c3 */ /* 0x004ea20000008800 */
[----:B------:R-:W-:Y:S02]  /*1170*/  UMOV UR6, 0x400 ;  /* 0x0000040000067882 */ /* 0x000fe40000000000 */
[----:B------:R-:W-:-:S06]  /*1180*/  SHF.R.U32.HI R0, RZ, 0x7, R0 ;  /* 0x00000007ff007819 */ /* 0x000fcc0000011600 */
[----:B---3--:R-:W3:Y:S01]  /*1190*/  SHFL.IDX PT, R0, R0, RZ, 0x1f ;  /* 0x00001fff00007589 */ /* 0x008ee200000e0000 */
[----:B--2---:R-:W-:Y:S01]  /*11a0*/  ULEA UR6, UR7, UR6, 0x18 ;  /* 0x0000000607067291 */ /* 0x004fe2000f8ec03f */
[----:B---3--:R-:W-:-:S13]  /*11b0*/  R2UR UR4, R0 ;  /* 0x00000000000472ca */ /* 0x008fda00000e0000 */
[----:B------:R-:W-:-:S04]  /*11c0*/  ULEA.HI UR5, UR4, UR4, URZ, 0x1 ;  /* 0x0000000404057291 */ /* 0x000fc8000f8f083f */
[----:B------:R-:W-:-:S04]  /*11d0*/  ULOP3.LUT UR5, UR5, 0x7fffe, URZ, 0xc0, !UPT ;  /* 0x0007fffe05057892 */ /* 0x000fc8000f8ec03f */
[----:B------:R-:W-:-:S03]  /*11e0*/  UIADD3 UR5, UR4, -UR5, URZ ;  /* 0x8000000504057290 */ /* 0x000fc6000fffe03f */
[----:B------:R-:W-:Y:S01]  /*11f0*/  ULDC UR4, c[0x0][0x28c] ;  /* 0x0000a30000047ab9 */ /* 0x000fe20000000800 */
[----:B------:R-:W-:Y:S01]  /*1200*/  ULEA UR5, UR5, UR6, 0xd ;  /* 0x0000000605057291 */ /* 0x000fe2000f8e683f */
[----:B------:R-:W-:-:S03]  /*1210*/  ISETP.LT.AND P0, PT, RZ, UR4, PT ;  /* 0x00000004ff007c0c */ /* 0x000fc6000bf01270 */
[----:B------:R-:W-:-:S04]  /*1220*/  UIADD3 UR5, UR5, 0x100, URZ ;  /* 0x0000010005057890 */ /* 0x000fc8000fffe03f */
[----:B------:R-:W-:-:S04]  /*1230*/  USHF.R.U32.HI UR5, URZ, 0x4, UR5 ;  /* 0x000000043f057899 */ /* 0x000fc80008011605 */
[----:B------:R-:W-:Y:S02]  /*1240*/  ULOP3.LUT UR41, UR5, 0x3fff, URZ, 0xc0, !UPT ;  /* 0x00003fff05297892 */ /* 0x000fe4000f8ec03f */
[----:B-1--45:R-:W-:Y:S10]  /*1250*/  @P0 BRA `(.L_x_17) ;  /* 0x0000000000400947 */ /* 0x032ff40003800000 */
[----:B------:R-:W-:Y:S01]  /*1260*/  MOV R0, 0x0 ;  /* 0x0000000000007802 */ /* 0x000fe20000000f00 */
[----:B------:R-:W-:Y:S01]  /*1270*/  ULDC.64 UR4, c[0x4][0x68] ;  /* 0x01001a0000047ab9 */ /* 0x000fe20000000a00 */
[----:B------:R-:W-:Y:S01]  /*1280*/  ULDC.64 UR6, c[0x4][0x8] ;  /* 0x0100020000067ab9 */ /* 0x000fe20000000a00 */
[----:B01----:R-:W-:Y:S01]  /*1290*/  IMAD.U32 R4, RZ, RZ, UR4 ;  /* 0x00000004ff047e24 */ /* 0x003fe2000f8e00ff */
[----:B------:R0:W1:Y:S01]  /*12a0*/  LDC.64 R14, c[0x4][R0] ;  /* 0x01000000000e7b82 */ /* 0x0000620000000a00 */
[----:B------:R-:W-:Y:S01]  /*12b0*/  IMAD.U32 R5, RZ, RZ, UR5 ;  /* 0x00000005ff057e24 */ /* 0x000fe2000f8e00ff */
[----:B------:R-:W-:Y:S01]  /*12c0*/  ULDC.64 UR4, c[0x4][0x70] ;  /* 0x01001c0000047ab9 */ /* 0x000fe20000000a00 */
[----:B------:R-:W-:Y:S01]  /*12d0*/  IMAD.U32 R10, RZ, RZ, UR6 ;  /* 0x00000006ff0a7e24 */ /* 0x000fe2000f8e00ff */
[----:B------:R-:W-:Y:S01]  /*12e0*/  MOV R11, UR7 ;  /* 0x00000007000b7c02 */ /* 0x000fe20008000f00 */
[----:B------:R-:W-:Y:S02]  /*12f0*/  IMAD.U32 R6, RZ, RZ, UR4 ;  /* 0x00000004ff067e24 */ /* 0x000fe4000f8e00ff */
[----:B------:R-:W-:-:S02]  /*1300*/  IMAD.U32 R7, RZ, RZ, UR5 ;  /* 0x00000005ff077e24 */ /* 0x000fc4000f8e00ff */
[----:B------:R-:W-:Y:S02]  /*1310*/  IMAD.MOV.U32 R8, RZ, RZ, 0x1e1 ;  /* 0x000001e1ff087424 */ /* 0x000fe400078e00ff */
[----:B------:R-:W-:Y:S02]  /*1320*/  IMAD.MOV.U32 R12, RZ, RZ, 0x1 ;  /* 0x00000001ff0c7424 */ /* 0x000fe400078e00ff */
[----:B0-----:R-:W-:-:S07]  /*1330*/  IMAD.MOV.U32 R13, RZ, RZ, RZ ;  /* 0x000000ffff0d7224 */ /* 0x001fce00078e00ff */
[----:B------:R-:W-:-:S07]  /*1340*/  LEPC R20, `(.L_x_17) ;  /* 0x000000001014794e */ /* 0x000fce0000000000 */
[----:B-1---5:R-:W-:Y:S05]  /*1350*/  CALL.ABS.NOINC R14 ;  /* 0x000000000e007343 */ /* 0x022fea0003c00000 */
.L_x_17:
[----:B------:R-:W-:-:S13]  /*1360*/  ISETP.NE.AND P0, PT, R164, 0x3, PT ;  /* 0x00000003a400780c */ /* 0x000fda0003f05270 */
[----:B------:R-:W-:Y:S05]  /*1370*/  @!P0 BRA `(.L_x_18) ;  /* 0x0000000000048947 */ /* 0x000fea0003800000 */
[----:B------:R-:W-:Y:S01]  /*1380*/  BPT.TRAP 0x1 ;  /* 0x000000040000795c */ /* 0x000fe20000300000 */
.L_x_18:
[----:B------:R-:W2:Y:S01]  /*1390*/  S2UR UR5, SR_CgaCtaId ;  /* 0x00000000000579c3 */ /* 0x000ea20000008800 */
[----:B------:R-:W-:Y:S01]  /*13a0*/  UMOV UR4, 0x400 ;  /* 0x0000040000047882 */ /* 0x000fe20000000000 */
[----:B------:R-:W-:Y:S02]  /*13b0*/  IMAD.U32 R0, RZ, RZ, UR38 ;  /* 0x00000026ff007e24 */ /* 0x000fe4000f8e00ff */
[----:B------:R-:W-:-:S03]  /*13c0*/  IMAD.U32 R3, RZ, RZ, UR39 ;  /* 0x00000027ff037e24 */ /* 0x000fc6000f8e00ff */
[----:B------:R-:W-:Y:S01]  /*13d0*/  SHF.L.U32 R0, R0, 0x1f, RZ ;  /* 0x0000001f00007819 */ /* 0x000fe200000006ff */
[----:B--2---:R-:W-:-:S06]  /*13e0*/  ULEA UR4, UR5, UR4, 0x18 ;  /* 0x0000000405047291 */ /* 0x004fcc000f8ec03f */
[----:B------:R-:W-:-:S04]  /*13f0*/  IMAD.U32 R6, RZ, RZ, UR4 ;  /* 0x00000004ff067e24 */ /* 0x000fc8000f8e00ff */
[----:B------:R-:W-:-:S04]  /*1400*/  IMAD R3, R3, 0x8, R6 ;  /* 0x0000000803037824 */ /* 0x000fc800078e0206 */
[----:B------:R2:W3:Y:S01]  /*1410*/  SYNCS.PHASECHK.TRANS64.TRYWAIT P1, [R3+URZ], R0 ;  /* 0x00000000030075a7 */ /* 0x0004e2000802017f */
[----:B------:R-:W-:Y:S05]  /*1420*/  @!P0 BRA `(.L_x_19) ;  /* 0x0000000000048947 */ /* 0x000fea0003800000 */
[----:B------:R-:W-:Y:S01]  /*1430*/  BPT.TRAP 0x1 ;  /* 0x000000040000795c */ /* 0x000fe20000300000 */
.L_x_19:
[----:B---3--:R-:W-:Y:S05]  /*1440*/  @P1 BRA `(.L_x_20) ;  /* 0x0000000000081947 */ /* 0x008fea0003800000 */
[----:B------:R-:W3:Y:S02]  /*1450*/  SYNCS.PHASECHK.TRANS64.TRYWAIT P1, [R3+URZ], R0 ;  /* 0x00000000030075a7 */ /* 0x000ee4000802017f */
[----:B---3--:R-:W-:Y:S05]  /*1460*/  @!P1 BRA `(.L_x_21) ;  /* 0x000000b400649947 */ /* 0x008fea0003800000 */
.L_x_20:
[----:B------:R-:W-:-:S04]  /*1470*/  UISETP.LT.AND UP0, UPT, UR40, 0x1, UPT ;  /* 0x000000012800788c */ /* 0x000fc8000bf01270 */
[----:B------:R-:W-:-:S06]  /*1480*/  USEL UR4, UR40, 0x1, UP0 ;  /* 0x0000000128047887 */ /* 0x000fcc0008000000 */
[----:B--23--:R-:W-:Y:S01]  /*1490*/  IMAD.U32 R0, RZ, RZ, UR4 ;  /* 0x00000004ff007e24 */ /* 0x00cfe2000f8e00ff */
[----:B------:R-:W-:Y:S05]  /*14a0*/  WARPSYNC.ALL ;  /* 0x0000000000007948 */ /* 0x000fea0003800000 */
[----:B------:R-:W-:-:S04]  /*14b0*/  IADD3 R0, -R0, UR40, RZ ;  /* 0x0000002800007c10 */ /* 0x000fc8000fffe1ff */
[----:B------:R-:W-:Y:S02]  /*14c0*/  ISETP.GE.AND P1, PT, R0, 0x1, PT ;  /* 0x000000010000780c */ /* 0x000fe40003f26270 */
[----:B------:R-:W-:Y:S01]  /*14d0*/  R2UR UR4, R6 ;  /* 0x00000000060472ca */ /* 0x000fe200000e0000 */
[----:B------:R-:W-:Y:S01]  /*14e0*/  WARPGROUP.ARRIVE ;  /* 0x00000000000079c5 */ /* 0x000fe20000000000 */
[----:B------:R-:W-:Y:S01]  /*14f0*/  UMOV UR9, 0x40000040 ;  /* 0x4000004000097882 */ /* 0x000fe20000000000 */
[----:B------:R-:W-:Y:S01]  /*1500*/  UMOV UR11, 0x40000040 ;  /* 0x40000040000b7882 */ /* 0x000fe20000000000 */
[----:B------:R-:W-:Y:S01]  /*1510*/  UMOV UR13, 0x40000040 ;  /* 0x40000040000d7882 */ /* 0x000fe20000000000 */
[----:B------:R-:W-:-:S08]  /*1520*/  UMOV UR15, UR11 ;  /* 0x0000000b000f7c82 */ /* 0x000fd00008000000 */
[----:B------:R-:W-:-:S04]  /*1530*/  UIADD3 UR4, UR4, 0x20100, URZ ;  /* 0x0002010004047890 */ /* 0x000fc8000fffe03f */
[----:B------:R-:W-:-:S04]  /*1540*/  USHF.R.U32.HI UR4, URZ, 0x4, UR4 ;  /* 0x000000043f047899 */ /* 0x000fc80008011604 */
[----:B------:R-:W-:Y:S02]  /*1550*/  ULOP3.LUT UR5, UR4, 0x3fff, URZ, 0xc0, !UPT ;  /* 0x00003fff04057892 */ /* 0x000fe4000f8ec03f */
[----:B------:R-:W-:Y:S02]  /*1560*/  ULOP3.LUT UR4, UR41, 0x10000, URZ, 0xfc, !UPT ;  /* 0x0001000029047892 */ /* 0x000fe4000f8efc3f */
[----:B------:R-:W-:Y:S02]  /*1570*/  ULOP3.LUT UR5, UR5, 0x10000, URZ, 0xfc, !UPT ;  /* 0x0001000005057892 */ /* 0x000fe4000f8efc3f */
[----:B------:R-:W-:Y:S02]  /*1580*/  ULEA UR8, UR39, UR4, 0xc ;  /* 0x0000000427087291 */ /* 0x000fe4000f8e603f */
[----:B------:R-:W-:Y:S02]  /*1590*/  ULEA UR6, UR39, UR5, 0xb ;  /* 0x0000000527067291 */ /* 0x000fe4000f8e583f */
[----:B------:R-:W-:-:S05]  /*15a0*/  UIADD3 UR12, UR8, 0x400, URZ ;  /* 0x00000400080c7890 */ /* 0x000fca000fffe03f */
[----:B------:R-:W-:Y:S02]  /*15b0*/  UMOV UR10, UR6 ;  /* 0x00000006000a7c82 */ /* 0x000fe40008000000 */
[----:B------:R-:W-:Y:S01]  /*15c0*/  HGMMA.64x128x16.F32.BF16 R88, gdesc[UR8], RZ, !UPT, gsb0 ;  /* 0x01e00000085879f0 */ /* 0x000fe2000c0018ff */
[----:B------:R-:W-:Y:S02]  /*15d0*/  UMOV UR14, UR10 ;  /* 0x0000000a000e7c82 */ /* 0x000fe40008000000 */
[----:B------:R-:W-:Y:S02]  /*15e0*/  WARPGROUP.DEPBAR.LE gsb0, 0x0 ;  /* 0x00008000000079c5 */ /* 0x000fe40000010000 */
[----:B------:R-:W-:-:S07]  /*15f0*/  WARPGROUP.ARRIVE ;  /* 0x00000000000079c5 */ /* 0x000fce0000000000 */
[----:B------:R-:W-:Y:S01]  /*1600*/  HGMMA.64x128x16.F32.BF16 R24, gdesc[UR12], RZ, !UPT, gsb0 ;  /* 0x01e000000c1879f0 */ /* 0x000fe2000c0018ff */
[----:B------:R-:W-:Y:S02]  /*1610*/  UIADD3 UR12, UR8, 0x2, URZ ;  /* 0x00000002080c7890 */ /* 0x000fe4000fffe03f */
[----:B------:R-:W-:Y:S01]  /*1620*/  UIADD3 UR14, UR6, 0x2, URZ ;  /* 0x00000002060e7890 */ /* 0x000fe2000fffe03f */
[----:B------:R-:W-:Y:S01]  /*1630*/  UMOV UR13, 0x40000040 ;  /* 0x40000040000d7882 */ /* 0x000fe20000000000 */
[----:B------:R-:W-:Y:S01]  /*1640*/  UMOV UR15, 0x40000040 ;  /* 0x40000040000f7882 */ /* 0x000fe20000000000 */
[----:B------:R-:W-:Y:S02]  /*1650*/  WARPGROUP.DEPBAR.LE gsb0, 0x0 ;  /* 0x00008000000079c5 */ /* 0x000fe40000010000 */
[----:B------:R-:W-:-:S06]  /*1660*/  WARPGROUP.ARRIVE ;  /* 0x00000000000079c5 */ /* 0x000fcc0000000000 */
[----:B------:R-:W-:Y:S01]  /*1670*/  HGMMA.64x128x16.F32.BF16 R88, gdesc[UR12], R88, gsb0 ;  /* 0x01e000000c5879f0 */ /* 0x000fe20008001858 */
[----:B------:R-:W-:Y:S01]  /*1680*/  UIADD3 UR12, UR8, 0x402, URZ ;  /* 0x00000402080c7890 */ /* 0x000fe2000fffe03f */
[----:B------:R-:W-:Y:S01]  /*1690*/  UMOV UR13, 0x40000040 ;  /* 0x40000040000d7882 */ /* 0x000fe20000000000 */
[----:B------:R-:W-:Y:S02]  /*16a0*/  WARPGROUP.DEPBAR.LE gsb0, 0x0 ;  /* 0x00008000000079c5 */ /* 0x000fe40000010000 */
[----:B------:R-:W-:-:S07]  /*16b0*/  WARPGROUP.ARRIVE ;  /* 0x00000000000079c5 */ /* 0x000fce0000000000 */
[----:B------:R-:W-:Y:S01]  /*16c0*/  HGMMA.64x128x16.F32.BF16 R24, gdesc[UR12], R24, gsb0 ;  /* 0x01e000000c1879f0 */ /* 0x000fe20008001818 */
        /* <DEDUP_REMOVED lines=71> */
[----:B------:R-:W-:Y:S03]  /*1b40*/  HGMMA.64x128x16.F32.BF16 R24, gdesc[UR12], R24, gsb0 ;  /* 0x01e000000c1879f0 */ /* 0x000fe60008001818 */
[----:B------:R-:W-:Y:S02]  /*1b50*/  WARPGROUP.DEPBAR.LE gsb0, 0x0 ;  /* 0x00008000000079c5 */ /* 0x000fe40000010000 */
[----:B------:R-:W-:Y:S05]  /*1b60*/  @!P1 BRA `(.L_x_22) ;  /* 0x0000000800349947 */ /* 0x000fea0003800000 */
[----:B------:R-:W-:Y:S02]  /*1b70*/  UIADD3 UR6, UR39, 0x1, URZ ;  /* 0x0000000127067890 */ /* 0x000fe4000fffe03f */
[----:B------:R-:W-:Y:S02]  /*1b80*/  IMAD.U32 R3, RZ, RZ, UR39 ;  /* 0x00000027ff037e24 */ /* 0x000fe4000f8e00ff */
[----:B------:R-:W-:-:S04]  /*1b90*/  UISETP.NE.AND UP0, UPT, UR6, 0x2, UPT ;  /* 0x000000020600788c */ /* 0x000fc8000bf05270 */
[----:B------:R-:W-:Y:S02]  /*1ba0*/  USEL UR7, URZ, 0x1, UP0 ;  /* 0x000000013f077887 */ /* 0x000fe40008000000 */
[----:B------:R-:W-:Y:S02]  /*1bb0*/  USEL UR6, UR6, URZ, UP0 ;  /* 0x0000003f06067287 */ /* 0x000fe40008000000 */
[----:B------:R-:W-:-:S06]  /*1bc0*/  ULOP3.LUT UR7, UR38, UR7, URZ, 0x3c, !UPT ;  /* 0x0000000726077292 */ /* 0x000fcc000f8e3c3f */
[----:B------:R-:W-:-:S07]  /*1bd0*/  IMAD.U32 R7, RZ, RZ, UR7 ;  /* 0x00000007ff077e24 */ /* 0x000fce000f8e00ff */
.L_x_29:
[----:B------:R-:W-:Y:S05]  /*1be0*/  @!P0 BRA `(.L_x_23) ;  /* 0x0000000000048947 */ /* 0x000fea0003800000 */
[----:B------:R-:W-:Y:S01]  /*1bf0*/  BPT.TRAP 0x1 ;  /* 0x000000040000795c */ /* 0x000fe20000300000 */
.L_x_23:
[----:B------:R-:W2:Y:S01]  /*1c00*/  S2UR UR8, SR_CgaCtaId ;  /* 0x00000000000879c3 */ /* 0x000ea20000008800 */
[----:B------:R-:W-:Y:S01]  /*1c10*/  UMOV UR7, 0x400 ;  /* 0x0000040000077882 */ /* 0x000fe20000000000 */
[----:B01----:R-:W-:Y:S02]  /*1c20*/  MOV R5, UR6 ;  /* 0x0000000600057c02 */ /* 0x003fe40008000f00 */
[----:B------:R-:W-:Y:S01]  /*1c30*/  SHF.L.U32 R4, R7, 0x1f, RZ ;  /* 0x0000001f07047819 */ /* 0x000fe200000006ff */
[----:B--2---:R-:W-:-:S06]  /*1c40*/  ULEA UR7, UR8, UR7, 0x18 ;  /* 0x0000000708077291 */ /* 0x004fcc000f8ec03f */
[----:B------:R-:W-:-:S04]  /*1c50*/  IMAD.U32 R6, RZ, RZ, UR7 ;  /* 0x00000007ff067e24 */ /* 0x000fc8000f8e00ff */
[----:B------:R-:W-:-:S04]  /*1c60*/  IMAD R5, R5, 0x8, R6 ;  /* 0x0000000805057824 */ /* 0x000fc800078e0206 */
[----:B------:R0:W1:Y:S01]  /*1c70*/  SYNCS.PHASECHK.TRANS64.TRYWAIT P1, [R5+URZ], R4 ;  /* 0x00000004050075a7 */ /* 0x000062000802017f */
[----:B------:R-:W-:Y:S05]  /*1c80*/  @!P0 BRA `(.L_x_24) ;  /* 0x0000000000048947 */ /* 0x000fea0003800000 */
[----:B------:R-:W-:Y:S01]  /*1c90*/  BPT.TRAP 0x1 ;  /* 0x000000040000795c */ /* 0x000fe20000300000 */
.L_x_24:
[----:B-1----:R-:W-:Y:S05]  /*1ca0*/  @P1 BRA `(.L_x_25) ;  /* 0x0000000000081947 */ /* 0x002fea0003800000 */
[----:B------:R-:W1:Y:S02]  /*1cb0*/  SYNCS.PHASECHK.TRANS64.TRYWAIT P1, [R5+URZ], R4 ;  /* 0x00000004050075a7 */ /* 0x000e64000802017f */
[----:B-1----:R-:W-:Y:S05]  /*1cc0*/  @!P1 BRA `(.L_x_26) ;  /* 0x000000ac00609947 */ /* 0x002fea0003800000 */
.L_x_25:
[----:B------:R-:W-:Y:S01]  /*1cd0*/  ULEA UR10, UR6, UR4, 0xc ;  /* 0x00000004060a7291 */ /* 0x000fe2000f8e603f */
[----:B------:R-:W-:Y:S01]  /*1ce0*/  WARPGROUP.ARRIVE ;  /* 0x00000000000079c5 */ /* 0x000fe20000000000 */
[----:B------:R-:W-:Y:S01]  /*1cf0*/  ULEA UR8, UR6, UR5, 0xb ;  /* 0x0000000506087291 */ /* 0x000fe2000f8e583f */
[----:B------:R-:W-:Y:S01]  /*1d00*/  UMOV UR13, 0x40000040 ;  /* 0x40000040000d7882 */ /* 0x000fe20000000000 */
[----:B------:R-:W-:-:S03]  /*1d10*/  UMOV UR15, 0x40000040 ;  /* 0x40000040000f7882 */ /* 0x000fc60000000000 */
[----:B------:R-:W-:Y:S02]  /*1d20*/  UMOV UR12, UR10 ;  /* 0x0000000a000c7c82 */ /* 0x000fe40008000000 */
[----:B------:R-:W-:Y:S02]  /*1d30*/  UMOV UR14, UR8 ;  /* 0x00000008000e7c82 */ /* 0x000fe40008000000 */
        /* <DEDUP_REMOVED lines=92> */
[----:B------:R-:W-:Y:S01]  /*2300*/  BPT.TRAP 0x1 ;  /* 0x000000040000795c */ /* 0x000fe20000300000 */
.L_x_27:
[----:B------:R-:W-:-:S13]  /*2310*/  ISETP.NE.AND P1, PT, R156, RZ, PT ;  /* 0x000000ff9c00720c */ /* 0x000fda0003f25270 */
[----:B01----:R-:W-:-:S04]  /*2320*/  @P1 IMAD R4, R3, 0x8, R6 ;  /* 0x0000000803041824 */ /* 0x003fc800078e0206 */
[----:B------:R-:W-:-:S05]  /*2330*/  @P1 VIADD R5, R4, 0x10 ;  /* 0x0000001004051836 */ /* 0x000fca0000000000 */
[----:B------:R-:W-:-:S04]  /*2340*/  @P1 PRMT R5, R22, 0x654, R5 ;  /* 0x0000065416051816 */ /* 0x000fc80000000005 */
[----:B------:R0:W-:Y:S01]  /*2350*/  @P1 SYNCS.ARRIVE.TRANS64.RED.A1T0 RZ, [R5+URZ], RZ ;  /* 0x000000ff05ff19a7 */ /* 0x0001e2000810043f */
[----:B------:R-:W-:-:S13]  /*2360*/  ISETP.GT.U32.AND P1, PT, R19, 0x1, PT ;  /* 0x000000011300780c */ /* 0x000fda0003f24070 */
[----:B0-----:R-:W-:Y:S05]  /*2370*/  @P1 BRA `(.L_x_28) ;  /* 0x0000000000041947 */ /* 0x001fea0003800000 */
[----:B------:R-:W-:Y:S01]  /*2380*/  BPT.TRAP 0x1 ;  /* 0x000000040000795c */ /* 0x000fe20000300000 */
.L_x_28:
[----:B------:R-:W-:Y:S01]  /*2390*/  UIADD3 UR6, UR6, 0x1, URZ ;  /* 0x0000000106067890 */ /* 0x000fe2000fffe03f */
[C---:B------:R-:W-:Y:S01]  /*23a0*/  ISETP.GT.AND P2, PT, R0.reuse, 0x1, PT ;  /* 0x000000010000780c */ /* 0x040fe20003f44270 */
[----:B------:R-:W-:Y:S02]  /*23b0*/  VIADD R3, R3, 0x1 ;  /* 0x0000000103037836 */ /* 0x000fe40000000000 */
[----:B------:R-:W-:Y:S01]  /*23c0*/  UISETP.NE.AND UP0, UPT, UR6, 0x2, UPT ;  /* 0x000000020600788c */ /* 0x000fe2000bf05270 */
[----:B------:R-:W-:Y:S02]  /*23d0*/  VIADD R0, R0, 0xffffffff ;  /* 0xffffffff00007836 */ /* 0x000fe40000000000 */
[C---:B------:R-:W-:Y:S01]  /*23e0*/  ISETP.NE.AND P1, PT, R3.reuse, 0x2, PT ;  /* 0x000000020300780c */ /* 0x040fe20003f25270 */
[----:B------:R-:W-:Y:S02]  /*23f0*/  USEL UR7, URZ, 0x1, UP0 ;  /* 0x000000013f077887 */ /* 0x000fe40008000000 */
[----:B------:R-:W-:Y:S01]  /*2400*/  USEL UR6, UR6, URZ, UP0 ;  /* 0x0000003f06067287 */ /* 0x000fe20008000000 */
[----:B------:R-:W-:-:S03]  /*2410*/  SEL R3, R3, RZ, P1 ;  /* 0x000000ff03037207 */ /* 0x000fc60000800000 */
[----:B------:R-:W-:Y:S01]  /*2420*/  LOP3.LUT R7, R7, UR7, RZ, 0x3c, !PT ;  /* 0x0000000707077c12 */ /* 0x000fe2000f8e3cff */
[----:B------:R-:W-:Y:S07]  /*2430*/  @P2 BRA `(.L_x_29) ;  /* 0xfffffff400e82947 */ /* 0x000fee000383ffff */
.L_x_22:
[----:B------:R-:W2:Y:S02]  /*2440*/  LDC R0, c[0x0][0x28c] ;  /* 0x0000a300ff007b82 */ /* 0x000ea40000000800 */
[----:B--2---:R-:W-:-:S13]  /*2450*/  ISETP.GE.AND P1, PT, R0, 0x1, PT ;  /* 0x000000010000780c */ /* 0x004fda0003f26270 */
[----:B------:R-:W-:Y:S05]  /*2460*/  @!P1 BRA `(.L_x_30) ;  /* 0x0000000000409947 */ /* 0x000fea0003800000 */
[----:B------:R-:W-:Y:S05]  /*2470*/  @!P0 BRA `(.L_x_31) ;  /* 0x0000000000048947 */ /* 0x000fea0003800000 */
[----:B------:R-:W-:Y:S01]  /*2480*/  BPT.TRAP 0x1 ;  /* 0x000000040000795c */ /* 0x000fe20000300000 */
.L_x_31:
[----:B------:R-:W-:Y:S01]  /*2490*/  ISETP.NE.AND P0, PT, R156, RZ, PT ;  /* 0x000000ff9c00720c */ /* 0x000fe20003f05270 */
[----:B------:R-:W-:-:S12]  /*24a0*/  UISETP.LT.AND UP1, UPT, UR40, 0x1, UPT ;  /* 0x000000012800788c */ /* 0x000fd8000bf21270 */
[----:B------:R-:W-:-:S05]  /*24b0*/  VOTEU.ANY UP0, P0 ;  /* 0x00000000003f7886 */ /* 0x000fca0000000100 */
[----:B------:R-:W-:-:S04]  /*24c0*/  @UP0 USEL UR4, UR40, 0x1, UP1 ;  /* 0x0000000128040887 */ /* 0x000fc80008800000 */
[----:B------:R-:W-:-:S06]  /*24d0*/  @UP0 UIADD3 UR4, UR39, UR40, -UR4 ;  /* 0x0000002827040290 */ /* 0x000fcc000fffe804 */
[----:B------:R-:W-:-:S04]  /*24e0*/  IMAD.U32 R0, RZ, RZ, UR4 ;  /* 0x00000004ff007e24 */ /* 0x000fc8000f8e00ff */
[----:B------:R-:W-:-:S05]  /*24f0*/  @P0 IMAD.SHL.U32 R0, R0, 0x8, RZ ;  /* 0x0000000800000824 */ /* 0x000fca00078e00ff */
[----:B------:R-:W-:-:S04]  /*2500*/  @P0 LOP3.LUT R0, R0, 0x8, RZ, 0xc0, !PT ;  /* 0x0000000800000812 */ /* 0x000fc800078ec0ff */
[----:B------:R-:W-:-:S04]  /*2510*/  @P0 IADD3 R3, R6, 0x10, R0 ;  /* 0x0000001006030810 */ /* 0x000fc80007ffe000 */
[----:B------:R-:W-:-:S04]  /*2520*/  @P0 PRMT R3, R22, 0x654, R3 ;  /* 0x0000065416030816 */ /* 0x000fc80000000003 */
[----:B------:R2:W-:Y:S01]  /*2530*/  @P0 SYNCS.ARRIVE.TRANS64.RED.A1T0 RZ, [R3+URZ], RZ ;  /* 0x000000ff03ff09a7 */ /* 0x0005e2000810043f */
[----:B------:R-:W-:-:S13]  /*2540*/  ISETP.GT.U32.AND P0, PT, R19, 0x1, PT ;  /* 0x000000011300780c */ /* 0x000fda0003f04070 */
[----:B--2---:R-:W-:Y:S05]  /*2550*/  @P0 BRA `(.L_x_30) ;  /* 0x0000000000040947 */ /* 0x004fea0003800000 */
[----:B------:R-:W-:Y:S01]  /*2560*/  BPT.TRAP 0x1 ;  /* 0x000000040000795c */ /* 0x000fe20000300000 */
.L_x_30:
[----:B------:R-:W2:Y:S01]  /*2570*/  LDC R6, c[0x0][0x288] ;  /* 0x0000a200ff067b82 */ /* 0x000ea20000000800 */
[--C-:B------:R-:W-:Y:S01]  /*2580*/  SHF.R.U32.HI R0, RZ, 0x2, R18.reuse ;  /* 0x00000002ff007819 */ /* 0x100fe20000011612 */
[----:B------:R-:W-:Y:S01]  /*2590*/  UIADD3 UR39, UR40, UR39, URZ ;  /* 0x0000002728277290 */ /* 0x000fe2000fffe03f */
[----:B01----:R-:W-:Y:S01]  /*25a0*/  SHF.R.U32.HI R5, RZ, 0x7, R18 ;  /* 0x00000007ff057819 */ /* 0x003fe20000011612 */
[----:B------:R-:W-:Y:S01]  /*25b0*/  IMAD.SHL.U32 R11, R153, 0x80, RZ ;  /* 0x00000080990b7824 */ /* 0x000fe200078e00ff */
[----:B------:R-:W-:Y:S01]  /*25c0*/  LOP3.LUT R3, R0, 0x7, RZ, 0xc0, !PT ;  /* 0x0000000700037812 */ /* 0x000fe200078ec0ff */
[----:B------:R-:W-:Y:S01]  /*25d0*/  USHF.R.U32.HI UR4, URZ, 0x1, UR39 ;  /* 0x000000013f047899 */ /* 0x000fe20008011627 */
[----:B------:R-:W-:Y:S01]  /*25e0*/  LOP3.LUT R4, R18, 0x60, RZ, 0xc0, !PT ;  /* 0x0000006012047812 */ /* 0x000fe200078ec0ff */
[----:B------:R-:W-:Y:S01]  /*25f0*/  ULDC UR8, c[0x0][0x284] ;  /* 0x0000a10000087ab9 */ /* 0x000fe20000000800 */
[----:B------:R-:W-:Y:S01]  /*2600*/  LOP3.LUT R0, R5, 0x1, RZ, 0xc0, !PT ;  /* 0x0000000105007812 */ /* 0x000fe200078ec0ff */
[----:B------:R-:W-:Y:S01]  /*2610*/  ULOP3.LUT UR4, UR4, 0x1, URZ, 0xc0, !UPT ;  /* 0x0000000104047892 */ /* 0x000fe2000f8ec03f */
[----:B------:R-:W-:Y:S01]  /*2620*/  SHF.R.U32.HI R8, RZ, 0x1, R4 ;  /* 0x00000001ff087819 */ /* 0x000fe20000011604 */
[----:B------:R-:W-:Y:S01]  /*2630*/  UISETP.GT.U32.AND UP1, UPT, UR39, 0x1, UPT ;  /* 0x000000012700788c */ /* 0x000fe2000bf24070 */
[----:B------:R-:W-:Y:S01]  /*2640*/  SHF.R.S32.HI R15, RZ, 0x1f, R23 ;  /* 0x0000001fff0f7819 */ /* 0x000fe20000011417 */
[----:B------:R-:W-:Y:S01]  /*2650*/  IMAD.SHL.U32 R4, R0, 0x40, RZ ;  /* 0x0000004000047824 */ /* 0x000fe200078e00ff */
[----:B------:R-:W-:Y:S01]  /*2660*/  IADD3 R5, RZ, -R8, -R3 ;  /* 0x80000008ff057210 */ /* 0x000fe20007ffe803 */
[----:B------:R-:W-:Y:S01]  /*2670*/  UISETP.NE.U32.AND UP0, UPT, UR4, 0x1, UPT ;  /* 0x000000010400788c */ /* 0x000fe2000bf05070 */
[----:B------:R-:W-:-:S02]  /*2680*/  ULDC.64 UR6, c[0x0][0x5d0] ;  /* 0x0001740000067ab9 */ /* 0x000fc40000000a00 */
[----:B------:R-:W-:Y:S01]  /*2690*/  LOP3.LUT R165, R4, 0x40, R3, 0xe2, !PT ;  /* 0x0000004004a57812 */ /* 0x000fe200078ee203 */
[----:B------:R-:W-:Y:S01]  /*26a0*/  IMAD R157, R0, -0x40, R5 ;  /* 0xffffffc0009d7824 */ /* 0x000fe200078e0205 */
[----:B------:R-:W-:Y:S01]  /*26b0*/  LOP3.LUT R3, R18, 0x3, RZ, 0xc0, !PT ;  /* 0x0000000312037812 */ /* 0x000fe200078ec0ff */
[----:B------:R-:W-:Y:S01]  /*26c0*/  IMAD.SHL.U32 R0, R152, 0x100, RZ ;  /* 0x0000010098007824 */ /* 0x000fe200078e00ff */
[----:B------:R-:W-:Y:S01]  /*26d0*/  UISETP.LT.U32.AND UP1, UPT, UR40, 0x2, UP1 ;  /* 0x000000022800788c */ /* 0x000fe20008f21070 */
[----:B--2---:R-:W-:Y:S01]  /*26e0*/  ISETP.GE.AND P0, PT, R11, R6, PT ;  /* 0x000000060b00720c */ /* 0x004fe20003f06270 */
[----:B------:R-:W-:Y:S01]  /*26f0*/  UISETP.GT.U32.AND UP0, UPT, UR40, 0x1, !UP0 ;  /* 0x000000012800788c */ /* 0x000fe2000c704070 */
[----:B------:R-:W-:Y:S01]  /*2700*/  IMAD R10, R3, -0x2, R6 ;  /* 0xfffffffe030a7824 */ /* 0x000fe200078e0206 */
[----:B------:R-:W-:Y:S01]  /*2710*/  SHF.L.U32 R6, R18, 0x1, RZ ;  /* 0x0000000112067819 */ /* 0x000fe200000006ff */
[----:B------:R-:W-:Y:S01]  /*2720*/  IMAD R4, R15, UR6, RZ ;  /* 0x000000060f047c24 */ /* 0x000fe2000f8e02ff */
[----:B------:R-:W-:Y:S01]  /*2730*/  ISETP.GE.OR P0, PT, R0, UR8, P0 ;  /* 0x0000000800007c0c */ /* 0x000fe20008706670 */
[----:B------:R-:W-:Y:S01]  /*2740*/  USEL UR5, URZ, 0x1, !UP1 ;  /* 0x000000013f057887 */ /* 0x000fe2000c800000 */
[----:B------:R-:W-:Y:S01]  /*2750*/  LOP3.LUT R6, R11, 0x6, R6, 0xf8, !PT ;  /* 0x000000060b067812 */ /* 0x000fe200078ef806 */
[----:B------:R-:W-:Y:S01]  /*2760*/  USEL UR4, URZ, 0x1, !UP0 ;  /* 0x000000013f047887 */ /* 0x000fe2000c000000 */
[----:B------:R-:W-:Y:S01]  /*2770*/  IMAD.WIDE R152, R152, 0x100, RZ ;  /* 0x0000010098987825 */ /* 0x000fe200078e02ff */
[----:B------:R-:W-:Y:S01]  /*2780*/  ULOP3.LUT UR39, UR39, 0x1, URZ, 0xc0, !UPT ;  /* 0x0000000127277892 */ /* 0x000fe2000f8ec03f */
[----:B------:R-:W-:Y:S01]  /*2790*/  SHF.R.S32.HI R7, RZ, 0x1f, R6 ;  /* 0x0000001fff077819 */ /* 0x000fe20000011406 */
[----:B------:R-:W-:Y:S01]  /*27a0*/  ULOP3.LUT UR38, UR4, UR38, UR5, 0x96, !UPT ;  /* 0x0000002604267292 */ /* 0x000fe2000f8e9605 */
[C---:B------:R-:W-:Y:S01]  /*27b0*/  IMAD R9, R23.reuse, UR7, R4 ;  /* 0x0000000717097c24 */ /* 0x040fe2000f8e0204 */
[----:B------:R-:W-:Y:S01]  /*27c0*/  IADD3 R157, -R0, UR8, R157 ;  /* 0x00000008009d7c10 */ /* 0x000fe2000fffe19d */
[----:B------:R-:W-:Y:S01]  /*27d0*/  IMAD.IADD R0, R10, 0x1, -R11 ;  /* 0x000000010a007824 */ /* 0x000fe200078e0a0b */
[----:B------:R-:W-:Y:S01]  /*27e0*/  LOP3.LUT R165, R152, R165, R8, 0xfe, !PT ;  /* 0x000000a598a57212 */ /* 0x000fe200078efe08 */
[----:B------:R-:W-:-:S04]  /*27f0*/  IMAD.WIDE.U32 R4, R23, UR6, R6 ;  /* 0x0000000617047c25 */ /* 0x000fc8000f8e0006 */
[----:B------:R-:W-:Y:S02]  /*2800*/  IMAD.IADD R9, R5, 0x1, R9 ;  /* 0x0000000105097824 */ /* 0x000fe400078e0209 */
[----:B------:R-:W-:Y:S02]  /*2810*/  IMAD.MOV.U32 R3, RZ, RZ, -0x1 ;  /* 0xffffffffff037424 */ /* 0x000fe400078e00ff */
[----:B------:R-:W-:Y:S01]  /*2820*/  IMAD.MOV.U32 R8, RZ, RZ, R4 ;  /* 0x000000ffff087224 */ /* 0x000fe200078e0004 */
[----:B------:R-:W-:Y:S06]  /*2830*/  @P0 BRA `(.L_x_32) ;  /* 0x0000008400700947 */ /* 0x000fec0003800000 */
[----:B------:R-:W0:Y:S01]  /*2840*/  LDC.64 R4, c[0x0][0x5c8] ;  /* 0x00017200ff047b82 */ /* 0x000e220000000a00 */
[----:B-----5:R-:W-:Y:S01]  /*2850*/  FSETP.NEU.AND P1, PT, R155, RZ, PT ;  /* 0x000000ff9b00720b */ /* 0x020fe20003f2d000 */
[----:B------:R-:W-:Y:S01]  /*2860*/  BSSY B0, `(.L_x_32) ;  /* 0x0000859000007945 */ /* 0x000fe20003800000 */
[----:B------:R-:W-:-:S04]  /*2870*/  ISETP.GT.AND P2, PT, R157, RZ, PT ;  /* 0x000000ff9d00720c */ /* 0x000fc80003f44270 */
[----:B------:R-:W-:Y:S01]  /*2880*/  ISETP.GT.AND P0, PT, R0, RZ, P2 ;  /* 0x000000ff0000720c */ /* 0x000fe20001704270 */
[-C--:B0-----:R-:W-:Y:S02]  /*2890*/  IMAD R10, R153, R4.reuse, RZ ;  /* 0x00000004990a7224 */ /* 0x081fe400078e02ff */
[----:B------:R-:W-:-:S04]  /*28a0*/  IMAD.WIDE.U32 R166, R165, R4, R8 ;  /* 0x00000004a5a67225 */ /* 0x000fc800078e0008 */
[----:B------:R-:W-:-:S04]  /*28b0*/  IMAD R9, R165, R5, R10 ;  /* 0x00000005a5097224 */ /* 0x000fc800078e020a */
[----:B------:R-:W-:Y:S01]  /*28c0*/  IMAD.IADD R171, R167, 0x1, R9 ;  /* 0x00000001a7ab7824 */ /* 0x000fe200078e0209 */
[----:B------:R-:W-:Y:S06]  /*28d0*/  @!P1 BRA `(.L_x_33) ;  /* 0x0000006000209947 */ /* 0x000fec0003800000 */
[----:B------:R-:W0:Y:S01]  /*28e0*/  LDC.64 R10, c[0x0][0x5b8] ;  /* 0x00016e00ff0a7b82 */ /* 0x000e220000000a00 */
[----:B------:R-:W-:-:S07]  /*28f0*/  ULDC.64 UR4, c[0x0][0x5c0] ;  /* 0x0001700000047ab9 */ /* 0x000fce0000000a00 */
[----:B------:R-:W1:Y:S08]  /*2900*/  LDC.64 R12, c[0x0][0x5b0] ;  /* 0x00016c00ff0c7b82 */ /* 0x000e700000000a00 */
[----:B------:R-:W2:Y:S01]  /*2910*/  LDC.64 R8, c[0x0][0x5a8] ;  /* 0x00016a00ff087b82 */ /* 0x000ea20000000a00 */
[----:B0-----:R-:W-:-:S04]  /*2920*/  IMAD R14, R15, R10, RZ ;  /* 0x0000000a0f0e7224 */ /* 0x001fc800078e02ff */
[C---:B------:R-:W-:Y:S02]  /*2930*/  IMAD R11, R23.reuse, R11, R14 ;  /* 0x0000000b170b7224 */ /* 0x040fe400078e020e */
[----:B------:R-:W-:-:S04]  /*2940*/  IMAD.WIDE.U32 R14, R23, R10, R6 ;  /* 0x0000000a170e7225 */ /* 0x000fc800078e0006 */
[----:B-1----:R-:W-:Y:S02]  /*2950*/  IMAD R20, R153, R12, RZ ;  /* 0x0000000c99147224 */ /* 0x002fe400078e02ff */
[----:B------:R-:W-:Y:S02]  /*2960*/  IMAD.IADD R21, R15, 0x1, R11 ;  /* 0x000000010f157824 */ /* 0x000fe400078e020b */
[----:B------:R-:W-:Y:S02]  /*2970*/  IMAD R169, R165, R13, R20 ;  /* 0x0000000da5a97224 */ /* 0x000fe400078e0214 */
[----:B------:R-:W-:-:S04]  /*2980*/  IMAD.MOV.U32 R20, RZ, RZ, R14 ;  /* 0x000000ffff147224 */ /* 0x000fc800078e000e */
[----:B------:R-:W-:-:S04]  /*2990*/  IMAD.WIDE.U32 R158, R165, R12, R20 ;  /* 0x0000000ca59e7225 */ /* 0x000fc800078e0014 */
[----:B------:R-:W-:Y:S01]  /*29a0*/  IMAD.IADD R159, R159, 0x1, R169 ;  /* 0x000000019f9f7824 */ /* 0x000fe200078e02a9 */
[----:B--2---:R-:W-:-:S04]  /*29b0*/  LEA R160, P1, R158, R8, 0x1 ;  /* 0x000000089ea07211 */ /* 0x004fc800078208ff */
[----:B------:R-:W-:-:S05]  /*29c0*/  LEA.HI.X R161, R158, R9, R159, 0x1, P1 ;  /* 0x000000099ea17211 */ /* 0x000fca00008f0c9f */
[----:B------:R-:W2:Y:S01]  /*29d0*/  @P0 LDG.E.LTC128B.U16 R167, desc[UR36][R160.64] ;  /* 0x00000024a0a70981 */ /* 0x000ea2000c1e1520 */
[----:B------:R-:W-:Y:S01]  /*29e0*/  IMAD.WIDE.U32 R162, R165, R12, R6 ;  /* 0x0000000ca5a27225 */ /* 0x000fe200078e0006 */
[----:B------:R-:W-:Y:S01]  /*29f0*/  ISETP.GT.AND P3, PT, R0, 0x1, P2 ;  /* 0x000000010000780c */ /* 0x000fe20001764270 */
[----:B------:R-:W-:Y:S03]  /*2a00*/  BSSY B1, `(.L_x_34) ;  /* 0x0000013000017945 */ /* 0x000fe60003800000 */
[----:B------:R-:W-:-:S03]  /*2a10*/  IADD3 R163, R169, R163, RZ ;  /* 0x000000a3a9a37210 */ /* 0x000fc60007ffe0ff */
[----:B------:R-:W-:-:S04]  /*2a20*/  IMAD.WIDE.U32 R162, R23, R10, R162 ;  /* 0x0000000a17a27225 */ /* 0x000fc800078e00a2 */
[----:B--2---:R-:W-:-:S04]  /*2a30*/  IMAD.U32 R158, R167, 0x10000, RZ ;  /* 0x00010000a79e7824 */ /* 0x004fc800078e00ff */
[----:B------:R-:W-:Y:S01]  /*2a40*/  FMUL R159, R158, R155 ;  /* 0x0000009b9e9f7220 */ /* 0x000fe20000400000 */
[----:B------:R-:W-:-:S03]  /*2a50*/  LEA R158, P1, R166, UR4, 0x1 ;  /* 0x00000004a69e7c11 */ /* 0x000fc6000f8208ff */
[----:B------:R-:W-:Y:S01]  /*2a60*/  FFMA R159, R88, R154, R159 ;  /* 0x0000009a589f7223 */ /* 0x000fe2000000009f */
[----:B------:R-:W-:-:S04]  /*2a70*/  IMAD.IADD R88, R11, 0x1, R163 ;  /* 0x000000010b587824 */ /* 0x000fc800078e02a3 */
[----:B------:R-:W-:Y:S02]  /*2a80*/  F2FP.BF16.F32.PACK_AB R161, RZ, R159 ;  /* 0x0000009fffa1723e */ /* 0x000fe400000010ff */
[----:B------:R-:W-:Y:S02]  /*2a90*/  LEA.HI.X R159, R166, UR5, R171, 0x1, P1 ;  /* 0x00000005a69f7c11 */ /* 0x000fe400088f0cab */
[----:B------:R-:W-:Y:S02]  /*2aa0*/  PRMT R163, R161, 0x7610, R163 ;  /* 0x00007610a1a37816 */ /* 0x000fe400000000a3 */
[----:B------:R-:W-:-:S03]  /*2ab0*/  LEA R160, P1, R162, R8, 0x1 ;  /* 0x00000008a2a07211 */ /* 0x000fc600078208ff */
[----:B------:R0:W-:Y:S01]  /*2ac0*/  @P0 STG.E.U16 desc[UR36][R158.64], R163 ;  /* 0x000000a39e000986 */ /* 0x0001e2000c101524 */
[--C-:B------:R-:W-:Y:S01]  /*2ad0*/  LEA.HI.X R161, R162, R9, R88.reuse, 0x1, P1 ;  /* 0x00000009a2a17211 */ /* 0x100fe200008f0c58 */
[C---:B------:R-:W-:Y:S01]  /*2ae0*/  IMAD.SHL.U32 R162, R12.reuse, 0x8, RZ ;  /* 0x000000080ca27824 */ /* 0x040fe200078e00ff */
[----:B------:R-:W-:Y:S02]  /*2af0*/  PRMT R88, R167, 0x7610, R88 ;  /* 0x00007610a7587816 */ /* 0x000fe40000000058 */
[----:B0-----:R-:W-:Y:S01]  /*2b00*/  SHF.L.U64.HI R163, R12, 0x3, R13 ;  /* 0x000000030ca37819 */ /* 0x001fe2000001020d */
[----:B------:R-:W-:Y:S06]  /*2b10*/  @!P3 BRA `(.L_x_35) ;  /* 0x000000000004b947 */ /* 0x000fec0003800000 */
[----:B------:R0:W5:Y:S02]  /*2b20*/  LDG.E.LTC128B.U16 R88, desc[UR36][R160.64+0x2] ;  /* 0x00000224a0587981 */ /* 0x000164000c1e1520 */
.L_x_35:
[----:B------:R-:W-:Y:S05]  /*2b30*/  BSYNC B1 ;  /* 0x0000000000017941 */ /* 0x000fea0003800000 */
.L_x_34:
[----:B-----5:R-:W-:Y:S01]  /*2b40*/  IMAD.U32 R168, R88, 0x10000, RZ ;  /* 0x0001000058a87824 */ /* 0x020fe200078e00ff */
[----:B------:R-:W-:Y:S01]  /*2b50*/  ISETP.GT.AND P0, PT, R157, 0x8, PT ;  /* 0x000000089d00780c */ /* 0x000fe20003f04270 */
[----:B------:R-:W-:-:S04]  /*2b60*/  IMAD.WIDE.U32 R166, R165, R12, R162 ;  /* 0x0000000ca5a67225 */ /* 0x000fc800078e00a2 */
[----:B------:R-:W-:Y:S01]  /*2b70*/  FMUL R168, R168, R155 ;  /* 0x0000009ba8a87220 */ /* 0x000fe20000400000 */
[----:B------:R-:W-:Y:S01]  /*2b80*/  ISETP.GT.AND P1, PT, R0, RZ, P0 ;  /* 0x000000ff0000720c */ /* 0x000fe20000724270 */
[----:B------:R-:W-:Y:S02]  /*2b90*/  IMAD.IADD R169, R169, 0x1, R167 ;  /* 0x00000001a9a97824 */ /* 0x000fe400078e02a7 */
[----:B------:R-:W-:Y:S01]  /*2ba0*/  FFMA R168, R89, R154, R168 ;  /* 0x0000009a59a87223 */ /* 0x000fe200000000a8 */
[----:B------:R-:W-:-:S04]  /*2bb0*/  IADD3 R89, P4, R14, R166, RZ ;  /* 0x000000a60e597210 */ /* 0x000fc80007f9e0ff */
[----:B------:R-:W-:Y:S01]  /*2bc0*/  F2FP.BF16.F32.PACK_AB R168, RZ, R168 ;  /* 0x000000a8ffa8723e */ /* 0x000fe200000010ff */
[----:B------:R-:W-:Y:S01]  /*2bd0*/  IMAD.X R172, R169, 0x1, R21, P4 ;  /* 0x00000001a9ac7824 */ /* 0x000fe200020e0615 */
[C---:B------:R-:W-:Y:S02]  /*2be0*/  LEA R170, P4, R89.reuse, R8, 0x1 ;  /* 0x0000000859aa7211 */ /* 0x040fe400078808ff */
[----:B------:R-:W-:Y:S02]  /*2bf0*/  PRMT R167, R168, 0x7610, R167 ;  /* 0x00007610a8a77816 */ /* 0x000fe400000000a7 */
[----:B------:R-:W-:Y:S02]  /*2c00*/  PRMT R168, R88, 0x7610, R168 ;  /* 0x0000761058a87816 */ /* 0x000fe400000000a8 */
[----:B------:R-:W-:Y:S01]  /*2c10*/  LEA.HI.X R171, R89, R9, R172, 0x1, P4 ;  /* 0x0000000959ab7211 */ /* 0x000fe200020f0cac */
[----:B------:R1:W-:Y:S04]  /*2c20*/  @P3 STG.E.U16 desc[UR36][R158.64+0x2], R167 ;  /* 0x000002a79e003986 */ /* 0x0003e8000c101524 */
[----:B------:R2:W3:Y:S01]  /*2c30*/  @P1 LDG.E.LTC128B.U16 R168, desc[UR36][R170.64] ;  /* 0x00000024aaa81981 */ /* 0x0004e2000c1e1520 */
[----:B------:R-:W-:Y:S01]  /*2c40*/  IADD3 R166, P3, R6, R166, RZ ;  /* 0x000000a606a67210 */ /* 0x000fe20007f7e0ff */
[----:B------:R-:W-:Y:S04]  /*2c50*/  BSSY B1, `(.L_x_36) ;  /* 0x0000012000017945 */ /* 0x000fe80003800000 */
[----:B-1----:R-:W-:-:S02]  /*2c60*/  IMAD.X R167, R7, 0x1, R169, P3 ;  /* 0x0000000107a77824 */ /* 0x002fc400018e06a9 */
[----:B------:R-:W-:Y:S02]  /*2c70*/  IMAD.SHL.U32 R169, R4, 0x10, RZ ;  /* 0x0000001004a97824 */ /* 0x000fe400078e00ff */
[----:B------:R-:W-:-:S03]  /*2c80*/  IMAD.WIDE.U32 R166, R23, R10, R166 ;  /* 0x0000000a17a67225 */ /* 0x000fc600078e00a6 */
[----:B--2---:R-:W-:Y:S01]  /*2c90*/  IADD3 R170, P3, R169, R158, RZ ;  /* 0x0000009ea9aa7210 */ /* 0x004fe20007f7e0ff */
[----:B------:R-:W-:Y:S01]  /*2ca0*/  IMAD.IADD R172, R11, 0x1, R167 ;  /* 0x000000010bac7824 */ /* 0x000fe200078e02a7 */
[----:B------:R-:W-:-:S05]  /*2cb0*/  SHF.L.U64.HI R167, R4, 0x4, R5 ;  /* 0x0000000404a77819 */ /* 0x000fca0000010205 */
[----:B------:R-:W-:Y:S02]  /*2cc0*/  IMAD.X R171, R167, 0x1, R159, P3 ;  /* 0x00000001a7ab7824 */ /* 0x000fe400018e069f */
[----:B---3--:R-:W-:-:S04]  /*2cd0*/  IMAD.U32 R88, R168, 0x10000, RZ ;  /* 0x00010000a8587824 */ /* 0x008fc800078e00ff */
[----:B------:R-:W-:Y:S01]  /*2ce0*/  FMUL R89, R88, R155 ;  /* 0x0000009b58597220 */ /* 0x000fe20000400000 */
[----:B------:R-:W-:-:S03]  /*2cf0*/  LEA R88, P4, R166, R8, 0x1 ;  /* 0x00000008a6587211 */ /* 0x000fc600078808ff */
[----:B------:R-:W-:Y:S01]  /*2d00*/  FFMA R90, R90, R154, R89 ;  /* 0x0000009a5a5a7223 */ /* 0x000fe20000000059 */
[----:B------:R-:W-:Y:S02]  /*2d10*/  LEA.HI.X R89, R166, R9, R172, 0x1, P4 ;  /* 0x00000009a6597211 */ /* 0x000fe400020f0cac */
[----:B------:R-:W-:Y:S02]  /*2d20*/  ISETP.GT.AND P4, PT, R0, 0x1, P0 ;  /* 0x000000010000780c */ /* 0x000fe40000784270 */
[----:B------:R-:W-:-:S05]  /*2d30*/  F2FP.BF16.F32.PACK_AB R90, RZ, R90 ;  /* 0x0000005aff5a723e */ /* 0x000fca00000010ff */
[----:B------:R1:W-:Y:S06]  /*2d40*/  @P1 STG.E.U16 desc[UR36][R170.64], R90 ;  /* 0x0000005aaa001986 */ /* 0x0003ec000c101524 */
[----:B------:R-:W-:Y:S05]  /*2d50*/  @!P4 BRA `(.L_x_37) ;  /* 0x000000000004c947 */ /* 0x000fea0003800000 */
[----:B------:R2:W5:Y:S02]  /*2d60*/  LDG.E.LTC128B.U16 R168, desc[UR36][R88.64+0x2] ;  /* 0x0000022458a87981 */ /* 0x000564000c1e1520 */
.L_x_37:
[----:B------:R-:W-:Y:S05]  /*2d70*/  BSYNC B1 ;  /* 0x0000000000017941 */ /* 0x000fea0003800000 */
.L_x_36:
[----:B-1---5:R-:W-:Y:S01]  /*2d80*/  SHF.L.U32 R90, R168, 0x10, RZ ;  /* 0x00000010a85a7819 */ /* 0x022fe200000006ff */
[----:B------:R-:W-:Y:S01]  /*2d90*/  BSSY B1, `(.L_x_38) ;  /* 0x000000b000017945 */ /* 0x000fe20003800000 */
[----:B------:R-:W-:-:S03]  /*2da0*/  ISETP.GT.AND P1, PT, R0, 0x8, P2 ;  /* 0x000000080000780c */ /* 0x000fc60001724270 */
[----:B------:R-:W-:-:S04]  /*2db0*/  FMUL R90, R90, R155 ;  /* 0x0000009b5a5a7220 */ /* 0x000fc80000400000 */
[----:B------:R-:W-:Y:S01]  /*2dc0*/  FFMA R90, R91, R154, R90 ;  /* 0x0000009a5b5a7223 */ /* 0x000fe2000000005a */
[----:B------:R-:W-:-:S04]  /*2dd0*/  @P4 IMAD.MOV.U32 R91, RZ, RZ, R171 ;  /* 0x000000ffff5b4224 */ /* 0x000fc800078e00ab */
[----:B------:R-:W-:-:S04]  /*2de0*/  F2FP.BF16.F32.PACK_AB R90, RZ, R90 ;  /* 0x0000005aff5a723e */ /* 0x000fc800000010ff */
[----:B------:R-:W-:Y:S01]  /*2df0*/  PRMT R166, R90, 0x7610, R166 ;  /* 0x000076105aa67816 */ /* 0x000fe200000000a6 */
[----:B------:R-:W-:-:S05]  /*2e00*/  @P4 IMAD.MOV.U32 R90, RZ, RZ, R170 ;  /* 0x000000ffff5a4224 */ /* 0x000fca00078e00aa */
[----:B------:R1:W-:Y:S01]  /*2e10*/  @P4 STG.E.U16 desc[UR36][R90.64+0x2], R166 ;  /* 0x000002a65a004986 */ /* 0x0003e2000c101524 */
[----:B------:R-:W-:Y:S05]  /*2e20*/  @!P1 BRA `(.L_x_39) ;  /* 0x0000000000049947 */ /* 0x000fea0003800000 */
[----:B------:R3:W5:Y:S02]  /*2e30*/  LDG.E.LTC128B.U16 R168, desc[UR36][R160.64+0x10] ;  /* 0x00001024a0a87981 */ /* 0x000764000c1e1520 */
.L_x_39:
[----:B------:R-:W-:Y:S05]  /*2e40*/  BSYNC B1 ;  /* 0x0000000000017941 */ /* 0x000fea0003800000 */
.L_x_38:
[----:B-1---5:R-:W-:Y:S01]  /*2e50*/  IMAD.U32 R90, R168, 0x10000, RZ ;  /* 0x00010000a85a7824 */ /* 0x022fe200078e00ff */
[----:B------:R-:W-:Y:S01]  /*2e60*/  ISETP.GT.AND P3, PT, R0, 0x9, P2 ;  /* 0x000000090000780c */ /* 0x000fe20001764270 */
[----:B------:R-:W-:Y:S02]  /*2e70*/  BSSY B1, `(.L_x_40) ;  /* 0x000000a000017945 */ /* 0x000fe40003800000 */
[----:B------:R-:W-:Y:S01]  /*2e80*/  FMUL R91, R90, R155 ;  /* 0x0000009b5a5b7220 */ /* 0x000fe20000400000 */
[----:B------:R-:W-:-:S03]  /*2e90*/  @P1 IMAD.MOV.U32 R90, RZ, RZ, R158 ;  /* 0x000000ffff5a1224 */ /* 0x000fc600078e009e */
[----:B------:R-:W-:-:S05]  /*2ea0*/  FFMA R91, R92, R154, R91 ;  /* 0x0000009a5c5b7223 */ /* 0x000fca000000005b */
[----:B------:R-:W-:-:S04]  /*2eb0*/  F2FP.BF16.F32.PACK_AB R91, RZ, R91 ;  /* 0x0000005bff5b723e */ /* 0x000fc800000010ff */
[----:B------:R-:W-:Y:S01]  /*2ec0*/  PRMT R92, R91, 0x7610, R92 ;  /* 0x000076105b5c7816 */ /* 0x000fe2000000005c */
[----:B------:R-:W-:-:S05]  /*2ed0*/  @P1 IMAD.MOV.U32 R91, RZ, RZ, R159 ;  /* 0x000000ffff5b1224 */ /* 0x000fca00078e009f */
[----:B------:R1:W-:Y:S01]  /*2ee0*/  @P1 STG.E.U16 desc[UR36][R90.64+0x10], R92 ;  /* 0x0000105c5a001986 */ /* 0x0003e2000c101524 */
[----:B------:R-:W-:Y:S05]  /*2ef0*/  @!P3 BRA `(.L_x_41) ;  /* 0x000000000004b947 */ /* 0x000fea0003800000 */
[----:B------:R4:W5:Y:S02]  /*2f00*/  LDG.E.LTC128B.U16 R168, desc[UR36][R160.64+0x12] ;  /* 0x00001224a0a87981 */ /* 0x000964000c1e1520 */
.L_x_41:
[----:B------:R-:W-:Y:S05]  /*2f10*/  BSYNC B1 ;  /* 0x0000000000017941 */ /* 0x000fea0003800000 */
.L_x_40:
[----:B-1---5:R-:W-:Y:S01]  /*2f20*/  IMAD.U32 R90, R168, 0x10000, RZ ;  /* 0x00010000a85a7824 */ /* 0x022fe200078e00ff */
[----:B------:R-:W-:Y:S01]  /*2f30*/  ISETP.GT.AND P1, PT, R0, 0x8, P0 ;  /* 0x000000080000780c */ /* 0x000fe20000724270 */
[----:B------:R-:W-:Y:S01]  /*2f40*/  @P3 IMAD.MOV.U32 R91, RZ, RZ, R159 ;  /* 0x000000ffff5b3224 */ /* 0x000fe200078e009f */
[----:B------:R-:W-:Y:S01]  /*2f50*/  BSSY B1, `(.L_x_42) ;  /* 0x0000009000017945 */ /* 0x000fe20003800000 */
[----:B------:R-:W-:-:S04]  /*2f60*/  FMUL R90, R90, R155 ;  /* 0x0000009b5a5a7220 */ /* 0x000fc80000400000 */
[----:B------:R-:W-:-:S05]  /*2f70*/  FFMA R90, R93, R154, R90 ;  /* 0x0000009a5d5a7223 */ /* 0x000fca000000005a */
[----:B------:R-:W-:-:S04]  /*2f80*/  F2FP.BF16.F32.PACK_AB R90, RZ, R90 ;  /* 0x0000005aff5a723e */ /* 0x000fc800000010ff */
[----:B------:R-:W-:Y:S01]  /*2f90*/  PRMT R92, R90, 0x7610, R92 ;  /* 0x000076105a5c7816 */ /* 0x000fe2000000005c */
[----:B------:R-:W-:-:S05]  /*2fa0*/  @P3 IMAD.MOV.U32 R90, RZ, RZ, R158 ;  /* 0x000000ffff5a3224 */ /* 0x000fca00078e009e */
[----:B------:R1:W-:Y:S01]  /*2fb0*/  @P3 STG.E.U16 desc[UR36][R90.64+0x12], R92 ;  /* 0x0000125c5a003986 */ /* 0x0003e2000c101524 */
[----:B------:R-:W-:Y:S05]  /*2fc0*/  @!P1 BRA `(.L_x_43) ;  /* 0x0000000000049947 */ /* 0x000fea0003800000 */
[----:B------:R0:W5:Y:S02]  /*2fd0*/  LDG.E.LTC128B.U16 R168, desc[UR36][R88.64+0x10] ;  /* 0x0000102458a87981 */ /* 0x000164000c1e1520 */
.L_x_43:
[----:B------:R-:W-:Y:S05]  /*2fe0*/  BSYNC B1 ;  /* 0x0000000000017941 */ /* 0x000fea0003800000 */
.L_x_42:
[----:B-1---5:R-:W-:Y:S01]  /*2ff0*/  IMAD.U32 R90, R168, 0x10000, RZ ;  /* 0x00010000a85a7824 */ /* 0x022fe200078e00ff */
[----:B------:R-:W-:Y:S01]  /*3000*/  ISETP.GT.AND P3, PT, R0, 0x9, P0 ;  /* 0x000000090000780c */ /* 0x000fe20000764270 */
[----:B------:R-:W-:Y:S02]  /*3010*/  BSSY B1, `(.L_x_44) ;  /* 0x000000a000017945 */ /* 0x000fe40003800000 */
[----:B------:R-:W-:Y:S01]  /*3020*/  FMUL R91, R90, R155 ;  /* 0x0000009b5a5b7220 */ /* 0x000fe20000400000 */
[----:B------:R-:W-:-:S03]  /*3030*/  @P1 IMAD.MOV.U32 R90, RZ, RZ, R170 ;  /* 0x000000ffff5a1224 */ /* 0x000fc600078e00aa */
[----:B------:R-:W-:-:S05]  /*3040*/  FFMA R91, R94, R154, R91 ;  /* 0x0000009a5e5b7223 */ /* 0x000fca000000005b */
[----:B------:R-:W-:-:S04]  /*3050*/  F2FP.BF16.F32.PACK_AB R91, RZ, R91 ;  /* 0x0000005bff5b723e */ /* 0x000fc800000010ff */
[----:B------:R-:W-:Y:S02]  /*3060*/  PRMT R92, R91, 0x7610, R92 ;  /* 0x000076105b5c7816 */ /* 0x000fe4000000005c */
[----:B------:R-:W-:-:S05]  /*3070*/  @P1 MOV R91, R171 ;  /* 0x000000ab005b1202 */ /* 0x000fca0000000f00 */
[----:B------:R1:W-:Y:S01]  /*3080*/  @P1 STG.E.U16 desc[UR36][R90.64+0x10], R92 ;  /* 0x0000105c5a001986 */ /* 0x0003e2000c101524 */
[----:B------:R-:W-:Y:S05]  /*3090*/  @!P3 BRA `(.L_x_45) ;  /* 0x000000000004b947 */ /* 0x000fea0003800000 */
[----:B------:R0:W5:Y:S02]  /*30a0*/  LDG.E.LTC128B.U16 R168, desc[UR36][R88.64+0x12] ;  /* 0x0000122458a87981 */ /* 0x000164000c1e1520 */
.L_x_45:
[----:B------:R-:W-:Y:S05]  /*30b0*/  BSYNC B1 ;  /* 0x0000000000017941 */ /* 0x000fea0003800000 */
.L_x_44:
        /* <DEDUP_REMOVED lines=12> */
.L_x_47:
[----:B------:R-:W-:Y:S05]  /*3180*/  BSYNC B1 ;  /* 0x0000000000017941 */ /* 0x000fea0003800000 */
.L_x_46:
        /* <DEDUP_REMOVED lines=12> */
.L_x_49:
[----:B------:R-:W-:Y:S05]  /*3250*/  BSYNC B1 ;  /* 0x0000000000017941 */ /* 0x000fea0003800000 */
.L_x_48:
        /* <DEDUP_REMOVED lines=12> */
.L_x_51:
[----:B------:R-:W-:Y:S05]  /*3320*/  BSYNC B1 ;  /* 0x0000000000017941 */ /* 0x000fea0003800000 */
.L_x_50:
[----:B-1---5:R-:W-:Y:S01]  /*3330*/  IMAD.U32 R90, R168, 0x10000, RZ ;  /* 0x00010000a85a7824 */ /* 0x022fe200078e00ff */
[----:B------:R-:W-:Y:S01]  /*3340*/  ISETP.GT.AND P3, PT, R0, 0x11, P0 ;  /* 0x000000110000780c */ /* 0x000fe20000764270 */
[----:B------:R-:W-:Y:S02]  /*3350*/  BSSY B1, `(.L_x_52) ;  /* 0x000000a000017945 */ /* 0x000fe40003800000 */
[----:B------:R-:W-:Y:S01]  /*3360*/  FMUL R91, R90, R155 ;  /* 0x0000009b5a5b7220 */ /* 0x000fe20000400000 */
[----:B------:R-:W-:-:S03]  /*3370*/  @P1 MOV R90, R170 ;  /* 0x000000aa005a1202 */ /* 0x000fc60000000f00 */
[----:B------:R-:W-:-:S05]  /*3380*/  FFMA R91, R98, R154, R91 ;  /* 0x0000009a625b7223 */ /* 0x000fca000000005b */
[----:B------:R-:W-:-:S04]  /*3390*/  F2FP.BF16.F32.PACK_AB R91, RZ, R91 ;  /* 0x0000005bff5b723e */ /* 0x000fc800000010ff */
[----:B------:R-:W-:Y:S01]  /*33a0*/  PRMT R92, R91, 0x7610, R92 ;  /* 0x000076105b5c7816 */ /* 0x000fe2000000005c */
[----:B------:R-:W-:-:S05]  /*33b0*/  @P1 IMAD.MOV.U32 R91, RZ, RZ, R171 ;  /* 0x000000ffff5b1224 */ /* 0x000fca00078e00ab */
[----:B------:R1:W-:Y:S01]  /*33c0*/  @P1 STG.E.U16 desc[UR36][R90.64+0x20], R92 ;  /* 0x0000205c5a001986 */ /* 0x0003e2000c101524 */
[----:B------:R-:W-:Y:S05]  /*33d0*/  @!P3 BRA `(.L_x_53) ;  /* 0x000000000004b947 */ /* 0x000fea0003800000 */
[----:B------:R0:W5:Y:S02]  /*33e0*/  LDG.E.LTC128B.U16 R168, desc[UR36][R88.64+0x22] ;  /* 0x0000222458a87981 */ /* 0x000164000c1e1520 */
.L_x_53:
[----:B------:R-:W-:Y:S05]  /*33f0*/  BSYNC B1 ;  /* 0x0000000000017941 */ /* 0x000fea0003800000 */
.L_x_52:
        /* <DEDUP_REMOVED lines=12> */
.L_x_55:
[----:B------:R-:W-:Y:S05]  /*34c0*/  BSYNC B1 ;  /* 0x0000000000017941 */ /* 0x000fea0003800000 */
.L_x_54:
        /* <DEDUP_REMOVED lines=12> */
.L_x_57:
[----:B------:R-:W-:Y:S05]  /*3590*/  BSYNC B1 ;  /* 0x0000000000017941 */ /* 0x000fea0003800000 */
.L_x_56:
        /* <DEDUP_REMOVED lines=12> */
.L_x_59:
[----:B------:R-:W-:Y:S05]  /*3660*/  BSYNC B1 ;  /* 0x0000000000017941 */ /* 0x000fea0003800000 */
.L_x_58:
[----:B-1---5:R-:W-:Y:S01]  /*3670*/  SHF.L.U32 R90, R168, 0x10, RZ ;  /* 0x00000010a85a7819 */ /* 0x022fe200000006ff */
[----:B------:R-:W-:Y:S01]  /*3680*/  BSSY B1, `(.L_x_60) ;  /* 0x000000b000017945 */ /* 0x000fe20003800000 */
[----:B------:R-:W-:-:S03]  /*3690*/  ISETP.GT.AND P3, PT, R0, 0x19, P0 ;  /* 0x000000190000780c */ /* 0x000fc60000764270 */
        /* <DEDUP_REMOVED lines=9> */
.L_x_61:
[----:B------:R-:W-:Y:S05]  /*3730*/  BSYNC B1 ;  /* 0x0000000000017941 */ /* 0x000fea0003800000 */
.L_x_60:
        /* <DEDUP_REMOVED lines=12> */
.L_x_63:
[----:B------:R-:W-:Y:S05]  /*3800*/  BSYNC B1 ;  /* 0x0000000000017941 */ /* 0x000fea0003800000 */
.L_x_62:
        /* <DEDUP_REMOVED lines=12> */
.L_x_65:
[----:B------:R-:W-:Y:S05]  /*38d0*/  BSYNC B1 ;  /* 0x0000000000017941 */ /* 0x000fea0003800000 */
.L_x_64:
[----:B-1---5:R-:W-:Y:S01]  /*38e0*/  IMAD.U32 R90, R168, 0x10000, RZ ;  /* 0x00010000a85a7824 */ /* 0x022fe200078e00ff */
[----:B------:R-:W-:Y:S01]  /*38f0*/  @P3 MOV R91, R159 ;  /* 0x0000009f005b3202 */ /* 0x000fe20000000f00 */
[----:B------:R-:W-:Y:S01]  /*3900*/  BSSY B1, `(.L_x_66) ;  /* 0x000000a000017945 */ /* 0x000fe20003800000 */
[----:B------:R-:W-:Y:S01]  /*3910*/  ISETP.GT.AND P1, PT, R0, 0x20, P0 ;  /* 0x000000200000780c */ /* 0x000fe20000724270 */
        /* <DEDUP_REMOVED lines=8> */
.L_x_67:
[----:B------:R-:W-:Y:S05]  /*39a0*/  BSYNC B1 ;  /* 0x0000000000017941 */ /* 0x000fea0003800000 */
.L_x_66:
        /* <DEDUP_REMOVED lines=12> */
.L_x_69:
[----:B------:R-:W-:Y:S05]  /*3a70*/  BSYNC B1 ;  /* 0x0000000000017941 */ /* 0x000fea0003800000 */
.L_x_68:
        /* <DEDUP_REMOVED lines=12> */
.L_x_71:
[----:B------:R-:W-:Y:S05]  /*3b40*/  BSYNC B1 ;  /* 0x0000000000017941 */ /* 0x000fea0003800000 */
.L_x_70:
        /* <DEDUP_REMOVED lines=12> */
.L_x_73:
[----:B------:R-:W-:Y:S05]  /*3c10*/  BSYNC B1 ;  /* 0x0000000000017941 */ /* 0x000fea0003800000 */
.L_x_72:
[----:B-1---5:R-:W-:Y:S01]  /*3c20*/  IMAD.U32 R90, R168, 0x10000, RZ ;  /* 0x00010000a85a7824 */ /* 0x022fe200078e00ff */
[----:B------:R-:W-:Y:S01]  /*3c30*/  ISETP.GT.AND P1, PT, R0, 0x28, P0 ;  /* 0x000000280000780c */ /* 0x000fe20000724270 */
[----:B------:R-:W-:Y:S01]  /*3c40*/  @P3 IMAD.MOV.U32 R91, RZ, RZ, R159 ;  /* 0x000000ffff5b3224 */ /* 0x000fe200078e009f */
[----:B------:R-:W-:Y:S01]  /*3c50*/  BSSY B1, `(.L_x_74) ;  /* 0x0000009000017945 */ /* 0x000fe20003800000 */
[----:B------:R-:W-:-:S04]  /*3c60*/  FMUL R90, R90, R155 ;  /* 0x0000009b5a5a7220 */ /* 0x000fc80000400000 */
[----:B------:R-:W-:-:S05]  /*3c70*/  FFMA R90, R109, R154, R90 ;  /* 0x0000009a6d5a7223 */ /* 0x000fca000000005a */
[----:B------:R-:W-:-:S04]  /*3c80*/  F2FP.BF16.F32.PACK_AB R90, RZ, R90 ;  /* 0x0000005aff5a723e */ /* 0x000fc800000010ff */
[----:B------:R-:W-:Y:S02]  /*3c90*/  PRMT R92, R90, 0x7610, R92 ;  /* 0x000076105a5c7816 */ /* 0x000fe4000000005c */
[----:B------:R-:W-:-:S05]  /*3ca0*/  @P3 MOV R90, R158 ;  /* 0x0000009e005a3202 */ /* 0x000fca0000000f00 */
[----:B------:R1:W-:Y:S01]  /*3cb0*/  @P3 STG.E.U16 desc[UR36][R90.64+0x52], R92 ;  /* 0x0000525c5a003986 */ /* 0x0003e2000c101524 */
[----:B------:R-:W-:Y:S05]  /*3cc0*/  @!P1 BRA `(.L_x_75) ;  /* 0x0000000000049947 */ /* 0x000fea0003800000 */
[----:B------:R0:W5:Y:S02]  /*3cd0*/  LDG.E.LTC128B.U16 R168, desc[UR36][R88.64+0x50] ;  /* 0x0000502458a87981 */ /* 0x000164000c1e1520 */
.L_x_75:
[----:B------:R-:W-:Y:S05]  /*3ce0*/  BSYNC B1 ;  /* 0x0000000000017941 */ /* 0x000fea0003800000 */
.L_x_74:
        /* <DEDUP_REMOVED lines=12> */
.L_x_77:
[----:B------:R-:W-:Y:S05]  /*3db0*/  BSYNC B1 ;  /* 0x0000000000017941 */ /* 0x000fea0003800000 */
.L_x_76:
        /* <DEDUP_REMOVED lines=12> */
.L_x_79:
[----:B------:R-:W-:Y:S05]  /*3e80*/  BSYNC B1 ;  /* 0x0000000000017941 */ /* 0x000fea0003800000 */
.L_x_78:
        /* <DEDUP_REMOVED lines=12> */
.L_x_81:
[----:B------:R-:W-:Y:S05]  /*3f50*/  BSYNC B1 ;  /* 0x0000000000017941 */ /* 0x000fea0003800000 */
.L_x_80:
[----:B-1---5:R-:W-:Y:S01]  /*3f60*/  SHF.L.U32 R90, R168, 0x10, RZ ;  /* 0x00000010a85a7819 */ /* 0x022fe200000006ff */
[----:B------:R-:W-:Y:S01]  /*3f70*/  @P3 IMAD.MOV.U32 R91, RZ, RZ, R159 ;  /* 0x000000ffff5b3224 */ /* 0x000fe200078e009f */
[----:B------:R-:W-:Y:S01]  /*3f80*/  ISETP.GT.AND P1, PT, R0, 0x30, P0 ;  /* 0x000000300000780c */ /* 0x000fe20000724270 */
[----:B------:R-:W-:Y:S02]  /*3f90*/  BSSY B1, `(.L_x_82) ;  /* 0x0000009000017945 */ /* 0x000fe40003800000 */
        /* <DEDUP_REMOVED lines=8> */
.L_x_83:
[----:B------:R-:W-:Y:S05]  /*4020*/  BSYNC B1 ;  /* 0x0000000000017941 */ /* 0x000fea0003800000 */
.L_x_82:
        /* <DEDUP_REMOVED lines=12> */
.L_x_85:
[----:B------:R-:W-:Y:S05]  /*40f0*/  BSYNC B1 ;  /* 0x0000000000017941 */ /* 0x000fea0003800000 */
.L_x_84:
        /* <DEDUP_REMOVED lines=12> */
.L_x_87:
[----:B------:R-:W-:Y:S05]  /*41c0*/  BSYNC B1 ;  /* 0x0000000000017941 */ /* 0x000fea0003800000 */
.L_x_86:
        /* <DEDUP_REMOVED lines=12> */
.L_x_89:
[----:B------:R-:W-:Y:S05]  /*4290*/  BSYNC B1 ;  /* 0x0000000000017941 */ /* 0x000fea0003800000 */
.L_x_88:
        /* <DEDUP_REMOVED lines=12> */
.L_x_91:
[----:B------:R-:W-:Y:S05]  /*4360*/  BSYNC B1 ;  /* 0x0000000000017941 */ /* 0x000fea0003800000 */
.L_x_90:
        /* <DEDUP_REMOVED lines=12> */
.L_x_93:
[----:B------:R-:W-:Y:S05]  /*4430*/  BSYNC B1 ;  /* 0x0000000000017941 */ /* 0x000fea0003800000 */
.L_x_92:
        /* <DEDUP_REMOVED lines=12> */
.L_x_95:
[----:B------:R-:W-:Y:S05]  /*4500*/  BSYNC B1 ;  /* 0x0000000000017941 */ /* 0x000fea0003800000 */
.L_x_94:
        /* <DEDUP_REMOVED lines=12> */
.L_x_97:
[----:B------:R-:W-:Y:S05]  /*45d0*/  BSYNC B1 ;  /* 0x0000000000017941 */ /* 0x000fea0003800000 */
.L_x_96:
        /* <DEDUP_REMOVED lines=12> */
.L_x_99:
[----:B------:R-:W-:Y:S05]  /*46a0*/  BSYNC B1 ;  /* 0x0000000000017941 */ /* 0x000fea0003800000 */
.L_x_98:
        /* <DEDUP_REMOVED lines=12> */
.L_x_101:
[----:B------:R-:W-:Y:S05]  /*4770*/  BSYNC B1 ;  /* 0x0000000000017941 */ /* 0x000fea0003800000 */
.L_x_100:
        /* <DEDUP_REMOVED lines=12> */
.L_x_103:
[----:B------:R-:W-:Y:S05]  /*4840*/  BSYNC B1 ;  /* 0x0000000000017941 */ /* 0x000fea0003800000 */
.L_x_102:
        /* <DEDUP_REMOVED lines=12> */
.L_x_105:
[----:B------:R-:W-:Y:S05]  /*4910*/  BSYNC B1 ;  /* 0x0000000000017941 */ /* 0x000fea0003800000 */
.L_x_104:
        /* <DEDUP_REMOVED lines=12> */
.L_x_107:
[----:B------:R-:W-:Y:S05]  /*49e0*/  BSYNC B1 ;  /* 0x0000000000017941 */ /* 0x000fea0003800000 */
.L_x_106:
        /* <DEDUP_REMOVED lines=12> */
.L_x_109:
[----:B------:R-:W-:Y:S05]  /*4ab0*/  BSYNC B1 ;  /* 0x0000000000017941 */ /* 0x000fea0003800000 */
.L_x_108:
        /* <DEDUP_REMOVED lines=12> */
.L_x_111:
[----:B------:R-:W-:Y:S05]  /*4b80*/  BSYNC B1 ;  /* 0x0000000000017941 */ /* 0x000fea0003800000 */
.L_x_110:
        /* <DEDUP_REMOVED lines=12> */
.L_x_113:
[----:B------:R-:W-:Y:S05]  /*4c50*/  BSYNC B1 ;  /* 0x0000000000017941 */ /* 0x000fea0003800000 */
.L_x_112:
        /* <DEDUP_REMOVED lines=12> */
.L_x_115:
[----:B------:R-:W-:Y:S05]  /*4d20*/  BSYNC B1 ;  /* 0x0000000000017941 */ /* 0x000fea0003800000 */
.L_x_114:
        /* <DEDUP_REMOVED lines=12> */
.L_x_117:
[----:B------:R-:W-:Y:S05]  /*4df0*/  BSYNC B1 ;  /* 0x0000000000017941 */ /* 0x000fea0003800000 */
.L_x_116:
        /* <DEDUP_REMOVED lines=12> */
.L_x_119:
[----:B------:R-:W-:Y:S05]  /*4ec0*/  BSYNC B1 ;  /* 0x0000000000017941 */ /* 0x000fea0003800000 */
.L_x_118:
        /* <DEDUP_REMOVED lines=12> */
.L_x_121:
[----:B------:R-:W-:Y:S05]  /*4f90*/  BSYNC B1 ;  /* 0x0000000000017941 */ /* 0x000fea0003800000 */
.L_x_120:
        /* <DEDUP_REMOVED lines=12> */
.L_x_123:
[----:B------:R-:W-:Y:S05]  /*5060*/  BSYNC B1 ;  /* 0x0000000000017941 */ /* 0x000fea0003800000 */
.L_x_122:
        /* <DEDUP_REMOVED lines=12> */
.L_x_125:
[----:B------:R-:W-:Y:S05]  /*5130*/  BSYNC B1 ;  /* 0x0000000000017941 */ /* 0x000fea0003800000 */
.L_x_124:
        /* <DEDUP_REMOVED lines=12> */
.L_x_127:
[----:B------:R-:W-:Y:S05]  /*5200*/  BSYNC B1 ;  /* 0x0000000000017941 */ /* 0x000fea0003800000 */
.L_x_126:
        /* <DEDUP_REMOVED lines=12> */
.L_x_129:
[----:B------:R-:W-:Y:S05]  /*52d0*/  BSYNC B1 ;  /* 0x0000000000017941 */ /* 0x000fea0003800000 */
.L_x_128:
        /* <DEDUP_REMOVED lines=12> */
.L_x_131:
[----:B------:R-:W-:Y:S05]  /*53a0*/  BSYNC B1 ;  /* 0x0000000000017941 */ /* 0x000fea0003800000 */
.L_x_130:
        /* <DEDUP_REMOVED lines=12> */
.L_x_133:
[----:B------:R-:W-:Y:S05]  /*5470*/  BSYNC B1 ;  /* 0x0000000000017941 */ /* 0x000fea0003800000 */
.L_x_132:
        /* <DEDUP_REMOVED lines=12> */
.L_x_135:
[----:B------:R-:W-:Y:S05]  /*5540*/  BSYNC B1 ;  /* 0x0000000000017941 */ /* 0x000fea0003800000 */
.L_x_134:
        /* <DEDUP_REMOVED lines=12> */
.L_x_137:
[----:B------:R-:W-:Y:S05]  /*5610*/  BSYNC B1 ;  /* 0x0000000000017941 */ /* 0x000fea0003800000 */
.L_x_136:
        /* <DEDUP_REMOVED lines=12> */
.L_x_139:
[----:B------:R-:W-:Y:S05]  /*56e0*/  BSYNC B1 ;  /* 0x0000000000017941 */ /* 0x000fea0003800000 */
.L_x_138:
        /* <DEDUP_REMOVED lines=12> */
.L_x_141:
[----:B------:R-:W-:Y:S05]  /*57b0*/  BSYNC B1 ;  /* 0x0000000000017941 */ /* 0x000fea0003800000 */
.L_x_140:
        /* <DEDUP_REMOVED lines=12> */
.L_x_143:
[----:B------:R-:W-:Y:S05]  /*5880*/  BSYNC B1 ;  /* 0x0000000000017941 */ /* 0x000fea0003800000 */
.L_x_142:
        /* <DEDUP_REMOVED lines=12> */
.L_x_145:
[----:B------:R-:W-:Y:S05]  /*5950*/  BSYNC B1 ;  /* 0x0000000000017941 */ /* 0x000fea0003800000 */
.L_x_144:
        /* <DEDUP_REMOVED lines=12> */
.L_x_147:
[----:B------:R-:W-:Y:S05]  /*5a20*/  BSYNC B1 ;  /* 0x0000000000017941 */ /* 0x000fea0003800000 */
.L_x_146:
        /* <DEDUP_REMOVED lines=12> */
.L_x_149:
[----:B------:R-:W-:Y:S05]  /*5af0*/  BSYNC B1 ;  /* 0x0000000000017941 */ /* 0x000fea0003800000 */
.L_x_148:
        /* <DEDUP_REMOVED lines=12> */
.L_x_151:
[----:B------:R-:W-:Y:S05]  /*5bc0*/  BSYNC B1 ;  /* 0x0000000000017941 */ /* 0x000fea0003800000 */
.L_x_150:
        /* <DEDUP_REMOVED lines=12> */
.L_x_153:
[----:B------:R-:W-:Y:S05]  /*5c90*/  BSYNC B1 ;  /* 0x0000000000017941 */ /* 0x000fea0003800000 */
.L_x_152:
        /* <DEDUP_REMOVED lines=12> */
.L_x_155:
[----:B------:R-:W-:Y:S05]  /*5d60*/  BSYNC B1 ;  /* 0x0000000000017941 */ /* 0x000fea0003800000 */
.L_x_154:
[----:B-1---5:R-:W-:Y:S01]  /*5d70*/  IMAD.U32 R90, R168, 0x10000, RZ ;  /* 0x00010000a85a7824 */ /* 0x022fe200078e00ff */
[----:B------:R-:W-:Y:S01]  /*5d80*/  ISETP.GT.AND P1, PT, R0, 0x79, P0 ;  /* 0x000000790000780c */ /* 0x000fe20000724270 */
[----:B------:R-:W-:Y:S01]  /*5d90*/  BSSY B1, `(.L_x_156) ;  /* 0x000000c000017945 */ /* 0x000fe20003800000 */
[----:B------:R-:W-:Y:S01]  /*5da0*/  IADD3 R165, P0, R165, 0x80, RZ ;  /* 0x00000080a5a57810 */ /* 0x000fe20007f1e0ff */
[----:B------:R-:W-:Y:S01]  /*5db0*/  FMUL R91, R90, R155 ;  /* 0x0000009b5a5b7220 */ /* 0x000fe20000400000 */
[----:B------:R-:W-:-:S03]  /*5dc0*/  @P3 IMAD.MOV.U32 R90, RZ, RZ, R170 ;  /* 0x000000ffff5a3224 */ /* 0x000fc600078e00aa */
[----:B------:R-:W-:Y:S01]  /*5dd0*/  FFMA R91, R150, R154, R91 ;  /* 0x0000009a965b7223 */ /* 0x000fe2000000005b */
[----:B------:R-:W-:-:S04]  /*5de0*/  IMAD.X R153, RZ, RZ, R153, P0 ;  /* 0x000000ffff997224 */ /* 0x000fc800000e0699 */
[----:B------:R-:W-:-:S04]  /*5df0*/  F2FP.BF16.F32.PACK_AB R91, RZ, R91 ;  /* 0x0000005bff5b723e */ /* 0x000fc800000010ff */
[----:B------:R-:W-:Y:S01]  /*5e00*/  PRMT R92, R91, 0x7610, R92 ;  /* 0x000076105b5c7816 */ /* 0x000fe2000000005c */
[----:B------:R-:W-:-:S05]  /*5e10*/  @P3 IMAD.MOV.U32 R91, RZ, RZ, R171 ;  /* 0x000000ffff5b3224 */ /* 0x000fca00078e00ab */
[----:B------:R1:W-:Y:S01]  /*5e20*/  @P3 STG.E.U16 desc[UR36][R90.64+0xf0], R92 ;  /* 0x0000f05c5a003986 */ /* 0x0003e2000c101524 */
[----:B------:R-:W-:Y:S05]  /*5e30*/  @!P1 BRA `(.L_x_157) ;  /* 0x0000000000049947 */ /* 0x000fea0003800000 */
[----:B------:R0:W5:Y:S02]  /*5e40*/  LDG.E.LTC128B.U16 R168, desc[UR36][R88.64+0xf2] ;  /* 0x0000f22458a87981 */ /* 0x000164000c1e1520 */
.L_x_157:
[----:B------:R-:W-:Y:S05]  /*5e50*/  BSYNC B1 ;  /* 0x0000000000017941 */ /* 0x000fea0003800000 */
.L_x_156:
[----:B0-2--5:R-:W-:Y:S01]  /*5e60*/  IMAD.U32 R88, R168, 0x10000, RZ ;  /* 0x00010000a8587824 */ /* 0x025fe200078e00ff */
[----:B------:R-:W-:Y:S01]  /*5e70*/  ISETP.GT.AND P0, PT, R157, 0x80, PT ;  /* 0x000000809d00780c */ /* 0x000fe20003f04270 */
[-C--:B-1----:R-:W-:Y:S02]  /*5e80*/  IMAD R92, R153, R12.reuse, RZ ;  /* 0x0000000c995c7224 */ /* 0x082fe400078e02ff */
[----:B------:R-:W-:Y:S01]  /*5e90*/  FMUL R90, R88, R155 ;  /* 0x0000009b585a7220 */ /* 0x000fe20000400000 */
[----:B------:R-:W-:Y:S01]  /*5ea0*/  IMAD.WIDE.U32 R88, R165, R12, R20 ;  /* 0x0000000ca5587225 */ /* 0x000fe200078e0014 */
[----:B------:R-:W-:-:S03]  /*5eb0*/  ISETP.GT.AND P2, PT, R0, RZ, P0 ;  /* 0x000000ff0000720c */ /* 0x000fc60000744270 */
[----:B------:R-:W-:Y:S01]  /*5ec0*/  FFMA R151, R151, R154, R90 ;  /* 0x0000009a97977223 */ /* 0x000fe2000000005a */
[----:B------:R-:W-:Y:S01]  /*5ed0*/  IMAD R99, R165, R13, R92 ;  /* 0x0000000da5637224 */ /* 0x000fe200078e025c */
[----:B------:R-:W-:-:S03]  /*5ee0*/  LEA R90, P3, R88, R8, 0x1 ;  /* 0x00000008585a7211 */ /* 0x000fc600078608ff */
[----:B------:R-:W-:Y:S01]  /*5ef0*/  IMAD.IADD R13, R89, 0x1, R99 ;  /* 0x00000001590d7824 */ /* 0x000fe200078e0263 */
[----:B------:R-:W-:-:S04]  /*5f00*/  F2FP.BF16.F32.PACK_AB R151, RZ, R151 ;  /* 0x00000097ff97723e */ /* 0x000fc800000010ff */
[----:B------:R-:W-:Y:S01]  /*5f10*/  LEA.HI.X R91, R88, R9, R13, 0x1, P3 ;  /* 0x00000009585b7211 */ /* 0x000fe200018f0c0d */
[----:B------:R0:W-:Y:S04]  /*5f20*/  @P1 STG.E.U16 desc[UR36][R170.64+0xf2], R151 ;  /* 0x0000f297aa001986 */ /* 0x0001e8000c101524 */
[----:B------:R-:W2:Y:S01]  /*5f30*/  @P2 LDG.E.LTC128B.U16 R168, desc[UR36][R90.64] ;  /* 0x000000245aa82981 */ /* 0x000ea2000c1e1520 */
[----:B------:R-:W-:Y:S01]  /*5f40*/  IMAD.WIDE.U32 R88, R165, R12, R6 ;  /* 0x0000000ca5587225 */ /* 0x000fe200078e0006 */
[----:B------:R-:W-:Y:S01]  /*5f50*/  SHF.L.U64.HI R97, R4, 0x8, R5 ;  /* 0x0000000804617819 */ /* 0x000fe20000010205 */
[----:B------:R-:W-:Y:S01]  /*5f60*/  BSSY B1, `(.L_x_158) ;  /* 0x0000011000017945 */ /* 0x000fe20003800000 */
[----:B------:R-:W-:Y:S01]  /*5f70*/  ISETP.GT.AND P3, PT, R0, 0x1, P0 ;  /* 0x000000010000780c */ /* 0x000fe20000764270 */
[----:B------:R-:W-:-:S02]  /*5f80*/  IMAD.IADD R89, R99, 0x1, R89 ;  /* 0x0000000163597824 */ /* 0x000fc400078e0259 */
[----:B------:R-:W-:Y:S02]  /*5f90*/  IMAD.SHL.U32 R95, R4, 0x100, RZ ;  /* 0x00000100045f7824 */ /* 0x000fe400078e00ff */
[----:B--2---:R-:W-:-:S04]  /*5fa0*/  IMAD.U32 R92, R168, 0x10000, RZ ;  /* 0x00010000a85c7824 */ /* 0x004fc800078e00ff */
[----:B------:R-:W-:Y:S01]  /*5fb0*/  FMUL R13, R92, R155 ;  /* 0x0000009b5c0d7220 */ /* 0x000fe20000400000 */
[----:B------:R-:W-:Y:S01]  /*5fc0*/  IMAD.WIDE.U32 R92, R23, R10, R88 ;  /* 0x0000000a175c7225 */ /* 0x000fe200078e0058 */
[----:B------:R-:W-:-:S03]  /*5fd0*/  IADD3 R88, P1, R95, R158, RZ ;  /* 0x0000009e5f587210 */ /* 0x000fc60007f3e0ff */
[----:B------:R-:W-:Y:S01]  /*5fe0*/  FFMA R13, R24, R154, R13 ;  /* 0x0000009a180d7223 */ /* 0x000fe2000000000d */
[----:B------:R-:W-:Y:S01]  /*5ff0*/  IMAD.IADD R5, R11, 0x1, R93 ;  /* 0x000000010b057824 */ /* 0x000fe200078e025d */
[----:B------:R-:W-:Y:S02]  /*6000*/  IADD3.X R89, R97, R159, RZ, P1, !PT ;  /* 0x0000009f61597210 */ /* 0x000fe40000ffe4ff */
[C---:B------:R-:W-:Y:S02]  /*6010*/  LEA R4, P4, R92.reuse, R8, 0x1 ;  /* 0x000000085c047211 */ /* 0x040fe400078808ff */
[----:B------:R-:W-:Y:S02]  /*6020*/  F2FP.BF16.F32.PACK_AB R13, RZ, R13 ;  /* 0x0000000dff0d723e */ /* 0x000fe400000010ff */
[----:B------:R-:W-:-:S03]  /*6030*/  LEA.HI.X R5, R92, R9, R5, 0x1, P4 ;  /* 0x000000095c057211 */ /* 0x000fc600020f0c05 */
[----:B------:R0:W-:Y:S01]  /*6040*/  @P2 STG.E.U16 desc[UR36][R88.64], R13 ;  /* 0x0000000d58002986 */ /* 0x0001e2000c101524 */
[----:B------:R-:W-:Y:S05]  /*6050*/  @!P3 BRA `(.L_x_159) ;  /* 0x000000000004b947 */ /* 0x000fea0003800000 */
[----:B------:R1:W5:Y:S02]  /*6060*/  LDG.E.LTC128B.U16 R168, desc[UR36][R4.64+0x2] ;  /* 0x0000022404a87981 */ /* 0x000364000c1e1520 */
.L_x_159:
[----:B------:R-:W-:Y:S05]  /*6070*/  BSYNC B1 ;  /* 0x0000000000017941 */ /* 0x000fea0003800000 */
.L_x_158:
[----:B------:R-:W-:Y:S01]  /*6080*/  IMAD.WIDE.U32 R162, R165, R12, R162 ;  /* 0x0000000ca5a27225 */ /* 0x000fe200078e00a2 */
[----:B------:R-:W-:Y:S01]  /*6090*/  ISETP.GT.AND P1, PT, R157, 0x88, PT ;  /* 0x000000889d00780c */ /* 0x000fe20003f24270 */
[----:B------:R-:W-:Y:S02]  /*60a0*/  BSSY B1, `(.L_x_160) ;  /* 0x0000012000017945 */ /* 0x000fe40003800000 */
[----:B-----5:R-:W-:Y:S01]  /*60b0*/  IMAD.U32 R20, R168, 0x10000, RZ ;  /* 0x00010000a8147824 */ /* 0x020fe200078e00ff */
[----:B------:R-:W-:Y:S01]  /*60c0*/  IADD3 R14, P2, R14, R162, RZ ;  /* 0x000000a20e0e7210 */ /* 0x000fe20007f5e0ff */
[----:B------:R-:W-:Y:S02]  /*60d0*/  IMAD.IADD R99, R99, 0x1, R163 ;  /* 0x0000000163637824 */ /* 0x000fe400078e02a3 */
[----:B------:R-:W-:Y:S01]  /*60e0*/  FMUL R20, R20, R155 ;  /* 0x0000009b14147220 */ /* 0x000fe20000400000 */
[----:B------:R-:W-:Y:S01]  /*60f0*/  LEA R12, P4, R14, R8, 0x1 ;  /* 0x000000080e0c7211 */ /* 0x000fe200078808ff */
[----:B------:R-:W-:Y:S01]  /*6100*/  IMAD.X R21, R99, 0x1, R21, P2 ;  /* 0x0000000163157824 */ /* 0x000fe200010e0615 */
[----:B------:R-:W-:Y:S01]  /*6110*/  ISETP.GT.AND P2, PT, R0, RZ, P1 ;  /* 0x000000ff0000720c */ /* 0x000fe20000f44270 */
[----:B------:R-:W-:Y:S01]  /*6120*/  FFMA R20, R25, R154, R20 ;  /* 0x0000009a19147223 */ /* 0x000fe20000000014 */
[----:B------:R-:W-:-:S02]  /*6130*/  @P3 IMAD.MOV.U32 R15, RZ, RZ, R89 ;  /* 0x000000ffff0f3224 */ /* 0x000fc400078e0059 */
[----:B0-----:R-:W-:Y:S01]  /*6140*/  LEA.HI.X R13, R14, R9, R21, 0x1, P4 ;  /* 0x000000090e0d7211 */ /* 0x001fe200020f0c15 */
[----:B------:R-:W-:Y:S01]  /*6150*/  @P3 IMAD.MOV.U32 R14, RZ, RZ, R88 ;  /* 0x000000ffff0e3224 */ /* 0x000fe200078e0058 */
[----:B------:R-:W-:Y:S02]  /*6160*/  F2FP.BF16.F32.PACK_AB R20, RZ, R20 ;  /* 0x00000014ff14723e */ /* 0x000fe400000010ff */
[----:B------:R-:W-:-:S03]  /*6170*/  IADD3 R6, P4, R6, R162, RZ ;  /* 0x000000a206067210 */ /* 0x000fc60007f9e0ff */
[----:B------:R0:W-:Y:S02]  /*6180*/  @P3 STG.E.U16 desc[UR36][R14.64+0x2], R20 ;  /* 0x000002140e003986 */ /* 0x0001e4000c101524 */
[----:B------:R-:W-:Y:S01]  /*6190*/  IMAD.X R7, R7, 0x1, R99, P4 ;  /* 0x0000000107077824 */ /* 0x000fe200020e0663 */
[----:B------:R-:W-:Y:S07]  /*61a0*/  @!P2 BRA `(.L_x_161) ;  /* 0x000000000004a947 */ /* 0x000fee0003800000 */
[----:B------:R2:W5:Y:S02]  /*61b0*/  LDG.E.LTC128B.U16 R168, desc[UR36][R12.64] ;  /* 0x000000240ca87981 */ /* 0x000564000c1e1520 */
.L_x_161:
[----:B------:R-:W-:Y:S05]  /*61c0*/  BSYNC B1 ;  /* 0x0000000000017941 */ /* 0x000fea0003800000 */
.L_x_160:
[----:B0----5:R-:W-:Y:S01]  /*61d0*/  IMAD.U32 R14, R168, 0x10000, RZ ;  /* 0x00010000a80e7824 */ /* 0x021fe200078e00ff */
[----:B------:R-:W-:Y:S01]  /*61e0*/  BSSY B1, `(.L_x_162) ;  /* 0x000000e000017945 */ /* 0x000fe20003800000 */
[----:B--2---:R-:W-:Y:S01]  /*61f0*/  IMAD.WIDE.U32 R12, R23, R10, R6 ;  /* 0x0000000a170c7225 */ /* 0x004fe200078e0006 */
[----:B------:R-:W-:-:S03]  /*6200*/  IADD3 R6, P3, R88, R169, RZ ;  /* 0x000000a958067210 */ /* 0x000fc60007f7e0ff */
[----:B------:R-:W-:Y:S01]  /*6210*/  FMUL R7, R14, R155 ;  /* 0x0000009b0e077220 */ /* 0x000fe20000400000 */
[----:B------:R-:W-:Y:S01]  /*6220*/  IMAD.IADD R11, R11, 0x1, R13 ;  /* 0x000000010b0b7824 */ /* 0x000fe200078e020d */
[----:B------:R-:W-:Y:S02]  /*6230*/  LEA R8, P4, R12, R8, 0x1 ;  /* 0x000000080c087211 */ /* 0x000fe400078808ff */
[----:B------:R-:W-:Y:S02]  /*6240*/  FFMA R7, R26, R154, R7 ;  /* 0x0000009a1a077223 */ /* 0x000fe40000000007 */
[----:B------:R-:W-:-:S03]  /*6250*/  LEA.HI.X R9, R12, R9, R11, 0x1, P4 ;  /* 0x000000090c097211 */ /* 0x000fc600020f0c0b */
[----:B------:R-:W-:Y:S01]  /*6260*/  F2FP.BF16.F32.PACK_AB R10, RZ, R7 ;  /* 0x00000007ff0a723e */ /* 0x000fe200000010ff */
[----:B------:R-:W-:Y:S01]  /*6270*/  IMAD.X R7, R89, 0x1, R167, P3 ;  /* 0x0000000159077824 */ /* 0x000fe200018e06a7 */
[----:B------:R-:W-:-:S04]  /*6280*/  ISETP.GT.AND P4, PT, R0, 0x1, P1 ;  /* 0x000000010000780c */ /* 0x000fc80000f84270 */
[----:B------:R0:W-:Y:S09]  /*6290*/  @P2 STG.E.U16 desc[UR36][R6.64], R10 ;  /* 0x0000000a06002986 */ /* 0x0001f2000c101524 */
[----:B------:R-:W-:Y:S05]  /*62a0*/  @!P4 BRA `(.L_x_163) ;  /* 0x000000000004c947 */ /* 0x000fea0003800000 */
[----:B------:R2:W5:Y:S02]  /*62b0*/  LDG.E.LTC128B.U16 R168, desc[UR36][R8.64+0x2] ;  /* 0x0000022408a87981 */ /* 0x000564000c1e1520 */
.L_x_163:
[----:B------:R-:W-:Y:S05]  /*62c0*/  BSYNC B1 ;  /* 0x0000000000017941 */ /* 0x000fea0003800000 */
.L_x_162:
[----:B0----5:R-:W-:Y:S01]  /*62d0*/  IMAD.U32 R10, R168, 0x10000, RZ ;  /* 0x00010000a80a7824 */ /* 0x021fe200078e00ff */
[----:B------:R-:W-:Y:S01]  /*62e0*/  ISETP.GT.AND P2, PT, R0, 0x8, P0 ;  /* 0x000000080000780c */ /* 0x000fe20000744270 */
[----:B------:R-:W-:Y:S02]  /*62f0*/  BSSY B1, `(.L_x_164) ;  /* 0x0000007000017945 */ /* 0x000fe40003800000 */
[----:B------:R-:W-:-:S04]  /*6300*/  FMUL R10, R10, R155 ;  /* 0x0000009b0a0a7220 */ /* 0x000fc80000400000 */
[----:B------:R-:W-:-:S05]  /*6310*/  FFMA R10, R27, R154, R10 ;  /* 0x0000009a1b0a7223 */ /* 0x000fca000000000a */
[----:B------:R-:W-:-:S05]  /*6320*/  F2FP.BF16.F32.PACK_AB R10, RZ, R10 ;  /* 0x0000000aff0a723e */ /* 0x000fca00000010ff */
[----:B------:R0:W-:Y:S01]  /*6330*/  @P4 STG.E.U16 desc[UR36][R6.64+0x2], R10 ;  /* 0x0000020a06004986 */ /* 0x0001e2000c101524 */
[----:B------:R-:W-:Y:S05]  /*6340*/  @!P2 BRA `(.L_x_165) ;  /* 0x000000000004a947 */ /* 0x000fea0003800000 */
[----:B------:R0:W5:Y:S02]  /*6350*/  LDG.E.LTC128B.U16 R168, desc[UR36][R4.64+0x10] ;  /* 0x0000102404a87981 */ /* 0x000164000c1e1520 */
.L_x_165:
[----:B------:R-:W-:Y:S05]  /*6360*/  BSYNC B1 ;  /* 0x0000000000017941 */ /* 0x000fea0003800000 */
.L_x_164:
[----:B0----5:R-:W-:Y:S01]  /*6370*/  SHF.L.U32 R6, R168, 0x10, RZ ;  /* 0x00000010a8067819 */ /* 0x021fe200000006ff */
[----:B------:R-:W-:Y:S01]  /*6380*/  BSSY B1, `(.L_x_166) ;  /* 0x000000b000017945 */ /* 0x000fe20003800000 */
[----:B------:R-:W-:-:S03]  /*6390*/  ISETP.GT.AND P4, PT, R0, 0x9, P0 ;  /* 0x000000090000780c */ /* 0x000fc60000784270 */
[----:B------:R-:W-:Y:S01]  /*63a0*/  FMUL R7, R6, R155 ;  /* 0x0000009b06077220 */ /* 0x000fe20000400000 */
[----:B------:R-:W-:-:S03]  /*63b0*/  IMAD.MOV.U32 R6, RZ, RZ, R88 ;  /* 0x000000ffff067224 */ /* 0x000fc600078e0058 */
[----:B------:R-:W-:-:S05]  /*63c0*/  FFMA R7, R28, R154, R7 ;  /* 0x0000009a1c077223 */ /* 0x000fca0000000007 */
[----:B------:R-:W-:-:S04]  /*63d0*/  F2FP.BF16.F32.PACK_AB R7, RZ, R7 ;  /* 0x00000007ff07723e */ /* 0x000fc800000010ff */
[----:B------:R-:W-:Y:S01]  /*63e0*/  PRMT R10, R7, 0x7610, R10 ;  /* 0x00007610070a7816 */ /* 0x000fe2000000000a */
[----:B------:R-:W-:-:S05]  /*63f0*/  IMAD.MOV.U32 R7, RZ, RZ, R89 ;  /* 0x000000ffff077224 */ /* 0x000fca00078e0059 */
[----:B------:R0:W-:Y:S01]  /*6400*/  @P2 STG.E.U16 desc[UR36][R6.64+0x10], R10 ;  /* 0x0000100a06002986 */ /* 0x0001e2000c101524 */
[----:B------:R-:W-:Y:S05]  /*6410*/  @!P4 BRA `(.L_x_167) ;  /* 0x000000000004c947 */ /* 0x000fea0003800000 */
[----:B------:R0:W5:Y:S02]  /*6420*/  LDG.E.LTC128B.U16 R168, desc[UR36][R4.64+0x12] ;  /* 0x0000122404a87981 */ /* 0x000164000c1e1520 */
.L_x_167:
[----:B------:R-:W-:Y:S05]  /*6430*/  BSYNC B1 ;  /* 0x0000000000017941 */ /* 0x000fea0003800000 */
.L_x_166:
        /* <DEDUP_REMOVED lines=9> */
.L_x_169:
[----:B------:R-:W-:Y:S05]  /*64d0*/  BSYNC B1 ;  /* 0x0000000000017941 */ /* 0x000fea0003800000 */
.L_x_168:
[----:B0----5:R-:W-:Y:S01]  /*64e0*/  IMAD.U32 R10, R168, 0x10000, RZ ;  /* 0x00010000a80a7824 */ /* 0x021fe200078e00ff */
[----:B------:R-:W-:Y:S01]  /*64f0*/  ISETP.GT.AND P2, PT, R0, 0x9, P1 ;  /* 0x000000090000780c */ /* 0x000fe20000f44270 */
[----:B------:R-:W-:Y:S02]  /*6500*/  BSSY B1, `(.L_x_170) ;  /* 0x0000009000017945 */ /* 0x000fe40003800000 */
[----:B------:R-:W-:Y:S01]  /*6510*/  FMUL R11, R10, R155 ;  /* 0x0000009b0a0b7220 */ /* 0x000fe20000400000 */
[----:B------:R-:W-:-:S03]  /*6520*/  IADD3 R10, P4, R169, R88, RZ ;  /* 0x00000058a90a7210 */ /* 0x000fc60007f9e0ff */
[----:B------:R-:W-:-:S05]  /*6530*/  FFMA R11, R30, R154, R11 ;  /* 0x0000009a1e0b7223 */ /* 0x000fca000000000b */
[----:B------:R-:W-:Y:S01]  /*6540*/  F2FP.BF16.F32.PACK_AB R12, RZ, R11 ;  /* 0x0000000bff0c723e */ /* 0x000fe200000010ff */
[----:B------:R-:W-:-:S05]  /*6550*/  IMAD.X R11, R167, 0x1, R89, P4 ;  /* 0x00000001a70b7824 */ /* 0x000fca00020e0659 */
[----:B------:R0:W-:Y:S01]  /*6560*/  @P3 STG.E.U16 desc[UR36][R10.64+0x10], R12 ;  /* 0x0000100c0a003986 */ /* 0x0001e2000c101524 */
[----:B------:R-:W-:Y:S05]  /*6570*/  @!P2 BRA `(.L_x_171) ;  /* 0x000000000004a947 */ /* 0x000fea0003800000 */
[----:B------:R0:W5:Y:S02]  /*6580*/  LDG.E.LTC128B.U16 R168, desc[UR36][R8.64+0x12] ;  /* 0x0000122408a87981 */ /* 0x000164000c1e1520 */
.L_x_171:
[----:B------:R-:W-:Y:S05]  /*6590*/  BSYNC B1 ;  /* 0x0000000000017941 */ /* 0x000fea0003800000 */
.L_x_170:
[----:B0----5:R-:W-:Y:S01]  /*65a0*/  IMAD.U32 R10, R168, 0x10000, RZ ;  /* 0x00010000a80a7824 */ /* 0x021fe200078e00ff */
[----:B------:R-:W-:Y:S03]  /*65b0*/  BSSY B1, `(.L_x_172) ;  /* 0x000000a000017945 */ /* 0x000fe60003800000 */
[----:B------:R-:W-:Y:S01]  /*65c0*/  FMUL R12, R10, R155 ;  /* 0x0000009b0a0c7220 */ /* 0x000fe20000400000 */
[----:B------:R-:W-:-:S03]  /*65d0*/  IADD3 R10, P3, P4, R169, R158, R95 ;  /* 0x0000009ea90a7210 */ /* 0x000fc60007c7e05f */
[----:B------:R-:W-:Y:S01]  /*65e0*/  FFMA R12, R31, R154, R12 ;  /* 0x0000009a1f0c7223 */ /* 0x000fe2000000000c */
[----:B------:R-:W-:Y:S02]  /*65f0*/  IADD3.X R11, R167, R159, R97, P3, P4 ;  /* 0x0000009fa70b7210 */ /* 0x000fe40001fe8461 */
[----:B------:R-:W-:Y:S02]  /*6600*/  ISETP.GT.AND P3, PT, R0, 0x10, P0 ;  /* 0x000000100000780c */ /* 0x000fe40000764270 */
[----:B------:R-:W-:-:S05]  /*6610*/  F2FP.BF16.F32.PACK_AB R12, RZ, R12 ;  /* 0x0000000cff0c723e */ /* 0x000fca00000010ff */
[----:B------:R0:W-:Y:S06]  /*6620*/  @P2 STG.E.U16 desc[UR36][R10.64+0x12], R12 ;  /* 0x0000120c0a002986 */ /* 0x0001ec000c101524 */
[----:B------:R-:W-:Y:S05]  /*6630*/  @!P3 BRA `(.L_x_173) ;  /* 0x000000000004b947 */ /* 0x000fea0003800000 */
[----:B------:R0:W5:Y:S02]  /*6640*/  LDG.E.LTC128B.U16 R168, desc[UR36][R4.64+0x20] ;  /* 0x0000202404a87981 */ /* 0x000164000c1e1520 */
.L_x_173:
[----:B------:R-:W-:Y:S05]  /*6650*/  BSYNC B1 ;  /* 0x0000000000017941 */ /* 0x000fea0003800000 */
.L_x_172:
        /* <DEDUP_REMOVED lines=9> */
.L_x_175:
[----:B------:R-:W-:Y:S05]  /*66f0*/  BSYNC B1 ;  /* 0x0000000000017941 */ /* 0x000fea0003800000 */
.L_x_174:
[----:B-----5:R-:W-:Y:S01]  /*6700*/  IMAD.U32 R12, R168, 0x10000, RZ ;  /* 0x00010000a80c7824 */ /* 0x020fe200078e00ff */
        /* <DEDUP_REMOVED lines=8> */
.L_x_177:
[----:B------:R-:W-:Y:S05]  /*6790*/  BSYNC B1 ;  /* 0x0000000000017941 */ /* 0x000fea0003800000 */
.L_x_176:
        /* <DEDUP_REMOVED lines=9> */
.L_x_179:
[----:B------:R-:W-:Y:S05]  /*6830*/  BSYNC B1 ;  /* 0x0000000000017941 */ /* 0x000fea0003800000 */
.L_x_178:
        /* <DEDUP_REMOVED lines=9> */
.L_x_181:
[----:B------:R-:W-:Y:S05]  /*68d0*/  BSYNC B1 ;  /* 0x0000000000017941 */ /* 0x000fea0003800000 */
.L_x_180:
[----:B0----5:R-:W-:Y:S01]  /*68e0*/  SHF.L.U32 R12, R168, 0x10, RZ ;  /* 0x00000010a80c7819 */ /* 0x021fe200000006ff */
[----:B------:R-:W-:Y:S01]  /*68f0*/  BSSY B1, `(.L_x_182) ;  /* 0x0000008000017945 */ /* 0x000fe20003800000 */
[----:B------:R-:W-:-:S03]  /*6900*/  ISETP.GT.AND P2, PT, R0, 0x19, P0 ;  /* 0x000000190000780c */ /* 0x000fc60000744270 */
[----:B------:R-:W-:-:S04]  /*6910*/  FMUL R13, R12, R155 ;  /* 0x0000009b0c0d7220 */ /* 0x000fc80000400000 */
[----:B------:R-:W-:-:S05]  /*6920*/  FFMA R13, R36, R154, R13 ;  /* 0x0000009a240d7223 */ /* 0x000fca000000000d */
[----:B------:R-:W-:-:S05]  /*6930*/  F2FP.BF16.F32.PACK_AB R13, RZ, R13 ;  /* 0x0000000dff0d723e */ /* 0x000fca00000010ff */
[----:B------:R0:W-:Y:S01]  /*6940*/  @P3 STG.E.U16 desc[UR36][R6.64+0x30], R13 ;  /* 0x0000300d06003986 */ /* 0x0001e2000c101524 */
[----:B------:R-:W-:Y:S05]  /*6950*/  @!P2 BRA `(.L_x_183) ;  /* 0x000000000004a947 */ /* 0x000fea0003800000 */
[----:B------:R0:W5:Y:S02]  /*6960*/  LDG.E.LTC128B.U16 R168, desc[UR36][R4.64+0x32] ;  /* 0x0000322404a87981 */ /* 0x000164000c1e1520 */
.L_x_183:
[----:B------:R-:W-:Y:S05]  /*6970*/  BSYNC B1 ;  /* 0x0000000000017941 */ /* 0x000fea0003800000 */
.L_x_182:
        /* <DEDUP_REMOVED lines=9> */
.L_x_185:
[----:B------:R-:W-:Y:S05]  /*6a10*/  BSYNC B1 ;  /* 0x0000000000017941 */ /* 0x000fea0003800000 */
.L_x_184:
        /* <DEDUP_REMOVED lines=9> */
.L_x_187:
[----:B------:R-:W-:Y:S05]  /*6ab0*/  BSYNC B1 ;  /* 0x0000000000017941 */ /* 0x000fea0003800000 */
.L_x_186:
        /* <DEDUP_REMOVED lines=9> */
.L_x_189:
[----:B------:R-:W-:Y:S05]  /*6b50*/  BSYNC B1 ;  /* 0x0000000000017941 */ /* 0x000fea0003800000 */
.L_x_188:
        /* <DEDUP_REMOVED lines=9> */
.L_x_191:
[----:B------:R-:W-:Y:S05]  /*6bf0*/  BSYNC B1 ;  /* 0x0000000000017941 */ /* 0x000fea0003800000 */
.L_x_190:
        /* <DEDUP_REMOVED lines=9> */
.L_x_193:
[----:B------:R-:W-:Y:S05]  /*6c90*/  BSYNC B1 ;  /* 0x0000000000017941 */ /* 0x000fea0003800000 */
.L_x_192:
        /* <DEDUP_REMOVED lines=9> */
.L_x_195:
[----:B------:R-:W-:Y:S05]  /*6d30*/  BSYNC B1 ;  /* 0x0000000000017941 */ /* 0x000fea0003800000 */
.L_x_194:
        /* <DEDUP_REMOVED lines=9> */
.L_x_197:
[----:B------:R-:W-:Y:S05]  /*6dd0*/  BSYNC B1 ;  /* 0x0000000000017941 */ /* 0x000fea0003800000 */
.L_x_196:
        /* <DEDUP_REMOVED lines=9> */
.L_x_199:
[----:B------:R-:W-:Y:S05]  /*6e70*/  BSYNC B1 ;  /* 0x0000000000017941 */ /* 0x000fea0003800000 */
.L_x_198:
        /* <DEDUP_REMOVED lines=9> */
.L_x_201:
[----:B------:R-:W-:Y:S05]  /*6f10*/  BSYNC B1 ;  /* 0x0000000000017941 */ /* 0x000fea0003800000 */
.L_x_200:
        /* <DEDUP_REMOVED lines=9> */
.L_x_203:
[----:B------:R-:W-:Y:S05]  /*6fb0*/  BSYNC B1 ;  /* 0x0000000000017941 */ /* 0x000fea0003800000 */
.L_x_202:
[----:B-----5:R-:W-:Y:S01]  /*6fc0*/  SHF.L.U32 R12, R168, 0x10, RZ ;  /* 0x00000010a80c7819 */ /* 0x020fe200000006ff */
        /* <DEDUP_REMOVED lines=8> */
.L_x_205:
[----:B------:R-:W-:Y:S05]  /*7050*/  BSYNC B1 ;  /* 0x0000000000017941 */ /* 0x000fea0003800000 */
.L_x_204:
        /* <DEDUP_REMOVED lines=9> */
.L_x_207:
[----:B------:R-:W-:Y:S05]  /*70f0*/  BSYNC B1 ;  /* 0x0000000000017941 */ /* 0x000fea0003800000 */
.L_x_206:
        /* <DEDUP_REMOVED lines=9> */
.L_x_209:
[----:B------:R-:W-:Y:S05]  /*7190*/  BSYNC B1 ;  /* 0x0000000000017941 */ /* 0x000fea0003800000 */
.L_x_208:
        /* <DEDUP_REMOVED lines=9> */
.L_x_211:
[----:B------:R-:W-:Y:S05]  /*7230*/  BSYNC B1 ;  /* 0x0000000000017941 */ /* 0x000fea0003800000 */
.L_x_210:
        /* <DEDUP_REMOVED lines=9> */
.L_x_213:
[----:B------:R-:W-:Y:S05]  /*72d0*/  BSYNC B1 ;  /* 0x0000000000017941 */ /* 0x000fea0003800000 */
.L_x_212:
        /* <DEDUP_REMOVED lines=9> */
.L_x_215:
[----:B------:R-:W-:Y:S05]  /*7370*/  BSYNC B1 ;  /* 0x0000000000017941 */ /* 0x000fea0003800000 */
.L_x_214:
        /* <DEDUP_REMOVED lines=9> */
.L_x_217:
[----:B------:R-:W-:Y:S05]  /*7410*/  BSYNC B1 ;  /* 0x0000000000017941 */ /* 0x000fea0003800000 */
.L_x_216:
        /* <DEDUP_REMOVED lines=9> */
.L_x_219:
[----:B------:R-:W-:Y:S05]  /*74b0*/  BSYNC B1 ;  /* 0x0000000000017941 */ /* 0x000fea0003800000 */
.L_x_218:
        /* <DEDUP_REMOVED lines=9> */
.L_x_221:
[----:B------:R-:W-:Y:S05]  /*7550*/  BSYNC B1 ;  /* 0x0000000000017941 */ /* 0x000fea0003800000 */
.L_x_220:
        /* <DEDUP_REMOVED lines=9> */
.L_x_223:
[----:B------:R-:W-:Y:S05]  /*75f0*/  BSYNC B1 ;  /* 0x0000000000017941 */ /* 0x000fea0003800000 */
.L_x_222:
        /* <DEDUP_REMOVED lines=9> */
.L_x_225:
[----:B------:R-:W-:Y:S05]  /*7690*/  BSYNC B1 ;  /* 0x0000000000017941 */ /* 0x000fea0003800000 */
.L_x_224:
        /* <DEDUP_REMOVED lines=9> */
.L_x_227:
[----:B------:R-:W-:Y:S05]  /*7730*/  BSYNC B1 ;  /* 0x0000000000017941 */ /* 0x000fea0003800000 */
.L_x_226:
        /* <DEDUP_REMOVED lines=9> */
.L_x_229:
[----:B------:R-:W-:Y:S05]  /*77d0*/  BSYNC B1 ;  /* 0x0000000000017941 */ /* 0x000fea0003800000 */
.L_x_228:
        /* <DEDUP_REMOVED lines=9> */
.L_x_231:
[----:B------:R-:W-:Y:S05]  /*7870*/  BSYNC B1 ;  /* 0x0000000000017941 */ /* 0x000fea0003800000 */
.L_x_230:
        /* <DEDUP_REMOVED lines=9> */
.L_x_233:
[----:B------:R-:W-:Y:S05]  /*7910*/  BSYNC B1 ;  /* 0x0000000000017941 */ /* 0x000fea0003800000 */
.L_x_232:
        /* <DEDUP_REMOVED lines=9> */
.L_x_235:
[----:B------:R-:W-:Y:S05]  /*79b0*/  BSYNC B1 ;  /* 0x0000000000017941 */ /* 0x000fea0003800000 */
.L_x_234:
        /* <DEDUP_REMOVED lines=9> */
.L_x_237:
[----:B------:R-:W-:Y:S05]  /*7a50*/  BSYNC B1 ;  /* 0x0000000000017941 */ /* 0x000fea0003800000 */
.L_x_236:
        /* <DEDUP_REMOVED lines=9> */
.L_x_239:
[----:B------:R-:W-:Y:S05]  /*7af0*/  BSYNC B1 ;  /* 0x0000000000017941 */ /* 0x000fea0003800000 */
.L_x_238:
        /* <DEDUP_REMOVED lines=9> */
.L_x_241:
[----:B------:R-:W-:Y:S05]  /*7b90*/  BSYNC B1 ;  /* 0x0000000000017941 */ /* 0x000fea0003800000 */
.L_x_240:
        /* <DEDUP_REMOVED lines=9> */
.L_x_243:
[----:B------:R-:W-:Y:S05]  /*7c30*/  BSYNC B1 ;  /* 0x0000000000017941 */ /* 0x000fea0003800000 */
.L_x_242:
        /* <DEDUP_REMOVED lines=9> */
.L_x_245:
[----:B------:R-:W-:Y:S05]  /*7cd0*/  BSYNC B1 ;  /* 0x0000000000017941 */ /* 0x000fea0003800000 */
.L_x_244:
        /* <DEDUP_REMOVED lines=9> */
.L_x_247:
[----:B------:R-:W-:Y:S05]  /*7d70*/  BSYNC B1 ;  /* 0x0000000000017941 */ /* 0x000fea0003800000 */
.L_x_246:
        /* <DEDUP_REMOVED lines=9> */
.L_x_249:
[----:B------:R-:W-:Y:S05]  /*7e10*/  BSYNC B1 ;  /* 0x0000000000017941 */ /* 0x000fea0003800000 */
.L_x_248:
        /* <DEDUP_REMOVED lines=9> */
.L_x_251:
[----:B------:R-:W-:Y:S05]  /*7eb0*/  BSYNC B1 ;  /* 0x0000000000017941 */ /* 0x000fea0003800000 */
.L_x_250:
        /* <DEDUP_REMOVED lines=9> */
.L_x_253:
[----:B------:R-:W-:Y:S05]  /*7f50*/  BSYNC B1 ;  /* 0x0000000000017941 */ /* 0x000fea0003800000 */
.L_x_252:
        /* <DEDUP_REMOVED lines=9> */
.L_x_255:
[----:B------:R-:W-:Y:S05]  /*7ff0*/  BSYNC B1 ;  /* 0x0000000000017941 */ /* 0x000fea0003800000 */
.L_x_254:
        /* <DEDUP_REMOVED lines=9> */
.L_x_257:
[----:B------:R-:W-:Y:S05]  /*8090*/  BSYNC B1 ;  /* 0x0000000000017941 */ /* 0x000fea0003800000 */
.L_x_256:
        /* <DEDUP_REMOVED lines=9> */
.L_x_259:
[----:B------:R-:W-:Y:S05]  /*8130*/  BSYNC B1 ;  /* 0x0000000000017941 */ /* 0x000fea0003800000 */
.L_x_258:
        /* <DEDUP_REMOVED lines=9> */
.L_x_261:
[----:B------:R-:W-:Y:S05]  /*81d0*/  BSYNC B1 ;  /* 0x0000000000017941 */ /* 0x000fea0003800000 */
.L_x_260:
        /* <DEDUP_REMOVED lines=9> */
.L_x_263:
[----:B------:R-:W-:Y:S05]  /*8270*/  BSYNC B1 ;  /* 0x0000000000017941 */ /* 0x000fea0003800000 */
.L_x_262:
        /* <DEDUP_REMOVED lines=9> */
.L_x_265:
[----:B------:R-:W-:Y:S05]  /*8310*/  BSYNC B1 ;  /* 0x0000000000017941 */ /* 0x000fea0003800000 */
.L_x_264:
        /* <DEDUP_REMOVED lines=9> */
.L_x_267:
[----:B------:R-:W-:Y:S05]  /*83b0*/  BSYNC B1 ;  /* 0x0000000000017941 */ /* 0x000fea0003800000 */
.L_x_266:
        /* <DEDUP_REMOVED lines=9> */
.L_x_269:
[----:B------:R-:W-:Y:S05]  /*8450*/  BSYNC B1 ;  /* 0x0000000000017941 */ /* 0x000fea0003800000 */
.L_x_268:
        /* <DEDUP_REMOVED lines=9> */
.L_x_271:
[----:B------:R-:W-:Y:S05]  /*84f0*/  BSYNC B1 ;  /* 0x0000000000017941 */ /* 0x000fea0003800000 */
.L_x_270:
        /* <DEDUP_REMOVED lines=9> */
.L_x_273:
[----:B------:R-:W-:Y:S05]  /*8590*/  BSYNC B1 ;  /* 0x0000000000017941 */ /* 0x000fea0003800000 */
.L_x_272:
        /* <DEDUP_REMOVED lines=9> */
.L_x_275:
[----:B------:R-:W-:Y:S05]  /*8630*/  BSYNC B1 ;  /* 0x0000000000017941 */ /* 0x000fea0003800000 */
.L_x_274:
        /* <DEDUP_REMOVED lines=9> */
.L_x_277:
[----:B------:R-:W-:Y:S05]  /*86d0*/  BSYNC B1 ;  /* 0x0000000000017941 */ /* 0x000fea0003800000 */
.L_x_276:
        /* <DEDUP_REMOVED lines=9> */
.L_x_279:
[----:B------:R-:W-:Y:S05]  /*8770*/  BSYNC B1 ;  /* 0x0000000000017941 */ /* 0x000fea0003800000 */
.L_x_278:
[----:B01---5:R-:W-:Y:S01]  /*8780*/  IMAD.U32 R4, R168, 0x10000, RZ ;  /* 0x00010000a8047824 */ /* 0x023fe200078e00ff */
        /* <DEDUP_REMOVED lines=8> */
.L_x_281:
[----:B------:R-:W-:Y:S05]  /*8810*/  BSYNC B1 ;  /* 0x0000000000017941 */ /* 0x000fea0003800000 */
.L_x_280:
[----:B0----5:R-:W-:Y:S01]  /*8820*/  IMAD.U32 R4, R168, 0x10000, RZ ;  /* 0x00010000a8047824 */ /* 0x021fe200078e00ff */
        /* <DEDUP_REMOVED lines=11> */
.L_x_283:
[----:B------:R-:W-:Y:S05]  /*88e0*/  BSYNC B1 ;  /* 0x0000000000017941 */ /* 0x000fea0003800000 */
.L_x_282:
[----:B------:R-:W-:Y:S05]  /*88f0*/  @!P1 BRA `(.L_x_284) ;  /* 0x00000024003c9947 */ /* 0x000fea0003800000 */
[----:B-----5:R-:W-:-:S04]  /*8900*/  IMAD.U32 R168, R168, 0x10000, RZ ;  /* 0x00010000a8a87824 */ /* 0x020fc800078e00ff */
[----:B------:R-:W-:-:S04]  /*8910*/  FMUL R168, R168, R155 ;  /* 0x0000009ba8a87220 */ /* 0x000fc80000400000 */
[----:B------:R-:W-:-:S05]  /*8920*/  FFMA R168, R87, R154, R168 ;  /* 0x0000009a57a87223 */ /* 0x000fca00000000a8 */
[----:B------:R-:W-:-:S05]  /*8930*/  F2FP.BF16.F32.PACK_AB R168, RZ, R168 ;  /* 0x000000a8ffa8723e */ /* 0x000fca00000010ff */
[----:B------:R0:W-:Y:S01]  /*8940*/  STG.E.U16 desc[UR36][R10.64+0xf2], R168 ;  /* 0x0000f2a80a007986 */ /* 0x0001e2000c101524 */
[----:B------:R-:W-:Y:S05]  /*8950*/  BRA `(.L_x_284) ;  /* 0x0000002400247947 */ /* 0x000fea0003800000 */
.L_x_33:
[----:B------:R-:W-:Y:S01]  /*8960*/  ULDC.64 UR4, c[0x0][0x5c0] ;  /* 0x0001700000047ab9 */ /* 0x000fe20000000a00 */
[----:B------:R-:W-:Y:S01]  /*8970*/  ISETP.GT.AND P4, PT, R0, 0x1, P2 ;  /* 0x000000010000780c */ /* 0x000fe20001784270 */
[-C--:B------:R-:W-:Y:S01]  /*8980*/  FMUL R88, R88, R154.reuse ;  /* 0x0000009a58587220 */ /* 0x080fe20000400000 */
[----:B------:R-:W-:Y:S01]  /*8990*/  LEA R6, P1, R166, UR4, 0x1 ;  /* 0x00000004a6067c11 */ /* 0x000fe2000f8208ff */
[-C--:B------:R-:W-:Y:S01]  /*89a0*/  FMUL R89, R89, R154.reuse ;  /* 0x0000009a59597220 */ /* 0x080fe20000400000 */
[----:B------:R-:W-:Y:S02]  /*89b0*/  IMAD.SHL.U32 R11, R4, 0x10, RZ ;  /* 0x00000010040b7824 */ /* 0x000fe400078e00ff */
[-C--:B------:R-:W-:Y:S01]  /*89c0*/  FMUL R90, R90, R154.reuse ;  /* 0x0000009a5a5a7220 */ /* 0x080fe20000400000 */
[----:B------:R-:W-:Y:S01]  /*89d0*/  LEA.HI.X R7, R166, UR5, R171, 0x1, P1 ;  /* 0x00000005a6077c11 */ /* 0x000fe200088f0cab */
[----:B------:R-:W-:Y:S01]  /*89e0*/  FMUL R91, R91, R154 ;  /* 0x0000009a5b5b7220 */ /* 0x000fe20000400000 */
[----:B------:R-:W-:Y:S01]  /*89f0*/  F2FP.BF16.F32.PACK_AB R88, RZ, R88 ;  /* 0x00000058ff58723e */ /* 0x000fe200000010ff */
[-C--:B------:R-:W-:Y:S01]  /*8a00*/  FMUL R92, R92, R154.reuse ;  /* 0x0000009a5c5c7220 */ /* 0x080fe20000400000 */
[----:B------:R-:W-:Y:S01]  /*8a10*/  ISETP.GT.AND P1, PT, R157, 0x8, PT ;  /* 0x000000089d00780c */ /* 0x000fe20003f24270 */
[-C--:B------:R-:W-:Y:S01]  /*8a20*/  FMUL R93, R93, R154.reuse ;  /* 0x0000009a5d5d7220 */ /* 0x080fe20000400000 */
[----:B------:R-:W-:Y:S01]  /*8a30*/  F2FP.BF16.F32.PACK_AB R89, RZ, R89 ;  /* 0x00000059ff59723e */ /* 0x000fe200000010ff */
[----:B------:R-:W-:Y:S01]  /*8a40*/  @P0 STG.E.U16 desc[UR36][R6.64], R88 ;  /* 0x0000005806000986 */ /* 0x000fe2000c101524 */
[----:B------:R-:W-:Y:S01]  /*8a50*/  ISETP.GT.AND P3, PT, R0, RZ, P1 ;  /* 0x000000ff0000720c */ /* 0x000fe20000f64270 */
[-C--:B------:R-:W-:Y:S01]  /*8a60*/  FMUL R94, R94, R154.reuse ;  /* 0x0000009a5e5e7220 */ /* 0x080fe20000400000 */
[----:B------:R-:W-:Y:S01]  /*8a70*/  ISETP.GT.AND P0, PT, R0, 0x1, P1 ;  /* 0x000000010000780c */ /* 0x000fe20000f04270 */
[----:B------:R-:W-:Y:S01]  /*8a80*/  @P4 STG.E.U16 desc[UR36][R6.64+0x2], R89 ;  /* 0x0000025906004986 */ /* 0x000fe2000c101524 */
[--C-:B------:R-:W-:Y:S01]  /*8a90*/  SHF.L.U64.HI R9, R4, 0x4, R5.reuse ;  /* 0x0000000404097819 */ /* 0x100fe20000010205 */
[----:B------:R-:W-:Y:S01]  /*8aa0*/  FMUL R95, R95, R154 ;  /* 0x0000009a5f5f7220 */ /* 0x000fe20000400000 */
[----:B------:R-:W-:Y:S01]  /*8ab0*/  IADD3 R12, P4, R11, R6, RZ ;  /* 0x000000060b0c7210 */ /* 0x000fe20007f9e0ff */
[----:B------:R-:W-:Y:S01]  /*8ac0*/  FMUL R96, R96, R154 ;  /* 0x0000009a60607220 */ /* 0x000fe20000400000 */
[----:B------:R-:W-:Y:S01]  /*8ad0*/  F2FP.BF16.F32.PACK_AB R90, RZ, R90 ;  /* 0x0000005aff5a723e */ /* 0x000fe200000010ff */
[-C--:B------:R-:W-:Y:S01]  /*8ae0*/  FMUL R97, R97, R154.reuse ;  /* 0x0000009a61617220 */ /* 0x080fe20000400000 */
[----:B------:R-:W-:Y:S01]  /*8af0*/  IADD3.X R13, R9, R7, RZ, P4, !PT ;  /* 0x00000007090d7210 */ /* 0x000fe200027fe4ff */
[-C--:B------:R-:W-:Y:S01]  /*8b00*/  FMUL R98, R98, R154.reuse ;  /* 0x0000009a62627220 */ /* 0x080fe20000400000 */
[----:B------:R-:W-:Y:S01]  /*8b10*/  F2FP.BF16.F32.PACK_AB R91, RZ, R91 ;  /* 0x0000005bff5b723e */ /* 0x000fe200000010ff */
[-C--:B------:R-:W-:Y:S01]  /*8b20*/  FMUL R99, R99, R154.reuse ;  /* 0x0000009a63637220 */ /* 0x080fe20000400000 */
[C---:B------:R-:W-:Y:S01]  /*8b30*/  ISETP.GT.AND P4, PT, R0.reuse, 0x9, P2 ;  /* 0x000000090000780c */ /* 0x040fe20001784270 */
[----:B------:R-:W-:Y:S01]  /*8b40*/  @P3 STG.E.U16 desc[UR36][R12.64], R90 ;  /* 0x0000005a0c003986 */ /* 0x000fe2000c101524 */
[----:B------:R-:W-:Y:S01]  /*8b50*/  ISETP.GT.AND P3, PT, R0, 0x8, P2 ;  /* 0x000000080000780c */ /* 0x000fe20001764270 */
[----:B------:R-:W-:Y:S01]  /*8b60*/  FMUL R100, R100, R154 ;  /* 0x0000009a64647220 */ /* 0x000fe20000400000 */
[----:B------:R-:W-:Y:S01]  /*8b70*/  F2FP.BF16.F32.PACK_AB R92, RZ, R92 ;  /* 0x0000005cff5c723e */ /* 0x000fe200000010ff */
[----:B------:R-:W-:Y:S01]  /*8b80*/  @P0 STG.E.U16 desc[UR36][R12.64+0x2], R91 ;  /* 0x0000025b0c000986 */ /* 0x000fe2000c101524 */
[----:B------:R-:W-:Y:S01]  /*8b90*/  ISETP.GT.AND P0, PT, R0, 0x8, P1 ;  /* 0x000000080000780c */ /* 0x000fe20000f04270 */
[-C--:B------:R-:W-:Y:S01]  /*8ba0*/  FMUL R101, R101, R154.reuse ;  /* 0x0000009a65657220 */ /* 0x080fe20000400000 */
[----:B------:R-:W-:Y:S01]  /*8bb0*/  F2FP.BF16.F32.PACK_AB R93, RZ, R93 ;  /* 0x0000005dff5d723e */ /* 0x000fe200000010ff */
[----:B------:R-:W-:Y:S01]  /*8bc0*/  FMUL R102, R102, R154 ;  /* 0x0000009a66667220 */ /* 0x000fe20000400000 */
[----:B------:R-:W-:Y:S01]  /*8bd0*/  F2FP.BF16.F32.PACK_AB R94, RZ, R94 ;  /* 0x0000005eff5e723e */ /* 0x000fe200000010ff */
[-C--:B------:R-:W-:Y:S01]  /*8be0*/  FMUL R103, R103, R154.reuse ;  /* 0x0000009a67677220 */ /* 0x080fe20000400000 */
[----:B------:R-:W-:Y:S01]  /*8bf0*/  F2FP.BF16.F32.PACK_AB R95, RZ, R95 ;  /* 0x0000005fff5f723e */ /* 0x000fe200000010ff */
[----:B------:R-:W-:Y:S01]  /*8c00*/  FMUL R104, R104, R154 ;  /* 0x0000009a68687220 */ /* 0x000fe20000400000 */
[----:B------:R-:W-:Y:S01]  /*8c10*/  F2FP.BF16.F32.PACK_AB R96, RZ, R96 ;  /* 0x00000060ff60723e */ /* 0x000fe200000010ff */
[----:B------:R-:W-:Y:S01]  /*8c20*/  @P3 STG.E.U16 desc[UR36][R6.64+0x10], R92 ;  /* 0x0000105c06003986 */ /* 0x000fe2000c101524 */
[C---:B------:R-:W-:Y:S01]  /*8c30*/  ISETP.GT.AND P3, PT, R0.reuse, 0x9, P1 ;  /* 0x000000090000780c */ /* 0x040fe20000f64270 */
[-C--:B------:R-:W-:Y:S01]  /*8c40*/  FMUL R105, R105, R154.reuse ;  /* 0x0000009a69697220 */ /* 0x080fe20000400000 */
[----:B------:R-:W-:Y:S01]  /*8c50*/  F2FP.BF16.F32.PACK_AB R97, RZ, R97 ;  /* 0x00000061ff61723e */ /* 0x000fe200000010ff */
        /* <DEDUP_REMOVED lines=160> */
[----:B------:R-:W-:Y:S01]  /*9660*/  FMUL R151, R151, R154 ;  /* 0x0000009a97977220 */ /* 0x000fe20000400000 */
[----:B------:R-:W-:Y:S01]  /*9670*/  F2FP.BF16.F32.PACK_AB R143, RZ, R143 ;  /* 0x0000008fff8f723e */ /* 0x000fe200000010ff */
[----:B------:R-:W-:Y:S01]  /*9680*/  IMAD.SHL.U32 R15, R4, 0x100, RZ ;  /* 0x00000100040f7824 */ /* 0x000fe200078e00ff */
[----:B------:R-:W-:Y:S01]  /*9690*/  F2FP.BF16.F32.PACK_AB R144, RZ, R144 ;  /* 0x00000090ff90723e */ /* 0x000fe200000010ff */
[----:B------:R-:W-:Y:S01]  /*96a0*/  @P3 STG.E.U16 desc[UR36][R6.64+0xa0], R128 ;  /* 0x0000a08006003986 */ /* 0x000fe2000c101524 */
[----:B------:R-:W-:Y:S01]  /*96b0*/  ISETP.GT.AND P3, PT, R0, 0x51, P1 ;  /* 0x000000510000780c */ /* 0x000fe20000f64270 */
[-C--:B------:R-:W-:Y:S01]  /*96c0*/  FMUL R24, R24, R154.reuse ;  /* 0x0000009a18187220 */ /* 0x080fe20000400000 */
[----:B------:R-:W-:Y:S01]  /*96d0*/  F2FP.BF16.F32.PACK_AB R145, RZ, R145 ;  /* 0x00000091ff91723e */ /* 0x000fe200000010ff */
[----:B------:R-:W-:Y:S01]  /*96e0*/  @P4 STG.E.U16 desc[UR36][R6.64+0xa2], R129 ;  /* 0x0000a28106004986 */ /* 0x000fe2000c101524 */
[C---:B------:R-:W-:Y:S01]  /*96f0*/  ISETP.GT.AND P4, PT, R0.reuse, 0x58, P2 ;  /* 0x000000580000780c */ /* 0x040fe20001784270 */
        /* <DEDUP_REMOVED lines=20> */
[-C--:B------:R-:W-:Y:S01]  /*9840*/  FMUL R31, R31, R154.reuse ;  /* 0x0000009a1f1f7220 */ /* 0x080fe20000400000 */
[----:B------:R-:W-:Y:S01]  /*9850*/  SHF.L.U64.HI R5, R4, 0x8, R5 ;  /* 0x0000000804057819 */ /* 0x000fe20000010205 */
[----:B------:R-:W-:Y:S01]  /*9860*/  @P3 STG.E.U16 desc[UR36][R12.64+0xb0], R134 ;  /* 0x0000b0860c003986 */ /* 0x000fe2000c101524 */
[----:B------:R-:W-:Y:S01]  /*9870*/  ISETP.GT.AND P3, PT, R0, 0x61, P2 ;  /* 0x000000610000780c */ /* 0x000fe20001764270 */
        /* <DEDUP_REMOVED lines=10> */
[-C--:B------:R-:W-:Y:S01]  /*9920*/  FMUL R35, R35, R154.reuse ;  /* 0x0000009a23237220 */ /* 0x080fe20000400000 */
[----:B------:R-:W-:Y:S01]  /*9930*/  F2FP.BF16.F32.PACK_AB R27, RZ, R27 ;  /* 0x0000001bff1b723e */ /* 0x000fe200000010ff */
        /* <DEDUP_REMOVED lines=30> */
[-C--:B------:R-:W-:Y:S01]  /*9b20*/  FMUL R44, R44, R154.reuse ;  /* 0x0000009a2c2c7220 */ /* 0x080fe20000400000 */
[C---:B------:R-:W-:Y:S01]  /*9b30*/  ISETP.GT.AND P2, PT, R0.reuse, 0x79, P2 ;  /* 0x000000790000780c */ /* 0x040fe20001744270 */
        /* <DEDUP_REMOVED lines=15> */
[----:B------:R-:W-:Y:S01]  /*9c30*/  F2FP.BF16.F32.PACK_AB R40, RZ, R40 ;  /* 0x00000028ff28723e */ /* 0x000fe200000010ff */
[----:B------:R-:W-:Y:S01]  /*9c40*/  FMUL R50, R50, R154 ;  /* 0x0000009a32327220 */ /* 0x000fe20000400000 */
[----:B------:R-:W-:Y:S01]  /*9c50*/  F2FP.BF16.F32.PACK_AB R42, RZ, R42 ;  /* 0x0000002aff2a723e */ /* 0x000fe200000010ff */
[----:B------:R-:W-:Y:S01]  /*9c60*/  @P0 STG.E.U16 desc[UR36][R12.64+0xe2], R147 ;  /* 0x0000e2930c000986 */ /* 0x000fe2000c101524 */
[C---:B------:R-:W-:Y:S01]  /*9c70*/  ISETP.GT.AND P0, PT, R0.reuse, 0x78, P1 ;  /* 0x000000780000780c */ /* 0x040fe20000f04270 */
[----:B------:R-:W-:Y:S01]  /*9c80*/  FMUL R51, R51, R154 ;  /* 0x0000009a33337220 */ /* 0x000fe20000400000 */
[----:B------:R-:W-:Y:S01]  /*9c90*/  ISETP.GT.AND P1, PT, R0, 0x79, P1 ;  /* 0x000000790000780c */ /* 0x000fe20000f24270 */
[----:B------:R-:W-:Y:S01]  /*9ca0*/  @P3 STG.E.U16 desc[UR36][R6.64+0xf0], R148 ;  /* 0x0000f09406003986 */ /* 0x000fe2000c101524 */
[----:B------:R-:W-:Y:S01]  /*9cb0*/  IADD3 R14, P3, P4, R11, R6, R15 ;  /* 0x000000060b0e7210 */ /* 0x000fe20007c7e00f */
[----:B------:R-:W-:Y:S01]  /*9cc0*/  FMUL R52, R52, R154 ;  /* 0x0000009a34347220 */ /* 0x000fe20000400000 */
[----:B------:R-:W-:Y:S01]  /*9cd0*/  F2FP.BF16.F32.PACK_AB R43, RZ, R43 ;  /* 0x0000002bff2b723e */ /* 0x000fe200000010ff */
[----:B------:R0:W-:Y:S01]  /*9ce0*/  @P2 STG.E.U16 desc[UR36][R6.64+0xf2], R149 ;  /* 0x0000f29506002986 */ /* 0x0001e2000c101524 */
[----:B------:R-:W-:Y:S01]  /*9cf0*/  IADD3 R4, P2, R15, R6, RZ ;  /* 0x000000060f047210 */ /* 0x000fe20007f5e0ff */
[-C--:B------:R-:W-:Y:S01]  /*9d00*/  FMUL R53, R53, R154.reuse ;  /* 0x0000009a35357220 */ /* 0x080fe20000400000 */
[----:B------:R-:W-:Y:S01]  /*9d10*/  IADD3.X R15, R9, R7, R5, P3, P4 ;  /* 0x00000007090f7210 */ /* 0x000fe20001fe8405 */
[-C--:B------:R-:W-:Y:S01]  /*9d20*/  FMUL R54, R54, R154.reuse ;  /* 0x0000009a36367220 */ /* 0x080fe20000400000 */
[C---:B------:R-:W-:Y:S01]  /*9d30*/  ISETP.GT.AND P3, PT, R157.reuse, 0x88, PT ;  /* 0x000000889d00780c */ /* 0x040fe20003f64270 */
[----:B------:R-:W-:Y:S01]  /*9d40*/  @P0 STG.E.U16 desc[UR36][R12.64+0xf0], R150 ;  /* 0x0000f0960c000986 */ /* 0x000fe2000c101524 */
[----:B------:R-:W-:Y:S01]  /*9d50*/  ISETP.GT.AND P0, PT, R157, 0x80, PT ;  /* 0x000000809d00780c */ /* 0x000fe20003f04270 */
[----:B------:R-:W-:Y:S01]  /*9d60*/  IMAD.X R5, R5, 0x1, R7, P2 ;  /* 0x0000000105057824 */ /* 0x000fe200010e0607 */
[C---:B------:R-:W-:Y:S01]  /*9d70*/  ISETP.GT.AND P2, PT, R0.reuse, RZ, P3 ;  /* 0x000000ff0000720c */ /* 0x040fe20001f44270 */
[----:B------:R-:W-:Y:S01]  /*9d80*/  @P1 STG.E.U16 desc[UR36][R12.64+0xf2], R151 ;  /* 0x0000f2970c001986 */ /* 0x000fe2000c101524 */
[C---:B------:R-:W-:Y:S01]  /*9d90*/  ISETP.GT.AND P1, PT, R0.reuse, RZ, P0 ;  /* 0x000000ff0000720c */ /* 0x040fe20000724270 */
[-C--:B------:R-:W-:Y:S01]  /*9da0*/  FMUL R55, R55, R154.reuse ;  /* 0x0000009a37377220 */ /* 0x080fe20000400000 */
[----:B------:R-:W-:Y:S01]  /*9db0*/  ISETP.GT.AND P4, PT, R0, 0x1, P0 ;  /* 0x000000010000780c */ /* 0x000fe20000784270 */
[----:B------:R-:W-:Y:S01]  /*9dc0*/  FMUL R56, R56, R154 ;  /* 0x0000009a38387220 */ /* 0x000fe20000400000 */
[----:B------:R-:W-:Y:S01]  /*9dd0*/  F2FP.BF16.F32.PACK_AB R44, RZ, R44 ;  /* 0x0000002cff2c723e */ /* 0x000fe200000010ff */
        /* <DEDUP_REMOVED lines=9> */
[----:B0-----:R-:W-:Y:S01]  /*9e70*/  IADD3 R6, P1, R11, R4, RZ ;  /* 0x000000040b067210 */ /* 0x001fe20007f3e0ff */
[-C--:B------:R-:W-:Y:S01]  /*9e80*/  FMUL R61, R61, R154.reuse ;  /* 0x0000009a3d3d7220 */ /* 0x080fe20000400000 */
[----:B------:R-:W-:Y:S01]  /*9e90*/  F2FP.BF16.F32.PACK_AB R49, RZ, R49 ;  /* 0x00000031ff31723e */ /* 0x000fe200000010ff */
[----:B------:R-:W-:Y:S01]  /*9ea0*/  @P4 STG.E.U16 desc[UR36][R4.64+0x2], R25 ;  /* 0x0000021904004986 */ /* 0x000fe2000c101524 */
[C---:B------:R-:W-:Y:S01]  /*9eb0*/  ISETP.GT.AND P4, PT, R0.reuse, 0x1, P3 ;  /* 0x000000010000780c */ /* 0x040fe20001f84270 */
[--C-:B------:R-:W-:Y:S01]  /*9ec0*/  IMAD.X R7, R9, 0x1, R5.reuse, P1 ;  /* 0x0000000109077824 */ /* 0x100fe200008e0605 */
[----:B------:R-:W-:Y:S01]  /*9ed0*/  ISETP.GT.AND P1, PT, R0, 0x8, P0 ;  /* 0x000000080000780c */ /* 0x000fe20000724270 */
[----:B------:R-:W-:Y:S01]  /*9ee0*/  FMUL R62, R62, R154 ;  /* 0x0000009a3e3e7220 */ /* 0x000fe20000400000 */
[----:B------:R-:W-:Y:S01]  /*9ef0*/  F2FP.BF16.F32.PACK_AB R50, RZ, R50 ;  /* 0x00000032ff32723e */ /* 0x000fe200000010ff */
[-C--:B------:R-:W-:Y:S01]  /*9f00*/  FMUL R63, R63, R154.reuse ;  /* 0x0000009a3f3f7220 */ /* 0x080fe20000400000 */
[----:B------:R-:W-:Y:S01]  /*9f10*/  @P2 STG.E.U16 desc[UR36][R6.64], R26 ;  /* 0x0000001a06002986 */ /* 0x000fe2000c101524 */
[----:B------:R-:W-:Y:S01]  /*9f20*/  ISETP.GT.AND P2, PT, R0, 0x9, P0 ;  /* 0x000000090000780c */ /* 0x000fe20000744270 */
[-C--:B------:R-:W-:Y:S01]  /*9f30*/  FMUL R64, R64, R154.reuse ;  /* 0x0000009a40407220 */ /* 0x080fe20000400000 */
[----:B------:R-:W-:Y:S01]  /*9f40*/  F2FP.BF16.F32.PACK_AB R51, RZ, R51 ;  /* 0x00000033ff33723e */ /* 0x000fe200000010ff */
[----:B------:R-:W-:Y:S01]  /*9f50*/  FMUL R65, R65, R154 ;  /* 0x0000009a41417220 */ /* 0x000fe20000400000 */
[----:B------:R-:W-:Y:S01]  /*9f60*/  F2FP.BF16.F32.PACK_AB R52, RZ, R52 ;  /* 0x00000034ff34723e */ /* 0x000fe200000010ff */
[----:B------:R-:W-:Y:S01]  /*9f70*/  FMUL R66, R66, R154 ;  /* 0x0000009a42427220 */ /* 0x000fe20000400000 */
[----:B------:R0:W-:Y:S01]  /*9f80*/  @P4 STG.E.U16 desc[UR36][R6.64+0x2], R27 ;  /* 0x0000021b06004986 */ /* 0x0001e2000c101524 */
[----:B------:R-:W-:Y:S01]  /*9f90*/  IADD3 R8, P4, R11, R4, RZ ;  /* 0x000000040b087210 */ /* 0x000fe20007f9e0ff */
[-C--:B------:R-:W-:Y:S01]  /*9fa0*/  FMUL R67, R67, R154.reuse ;  /* 0x0000009a43437220 */ /* 0x080fe20000400000 */
[----:B------:R-:W-:Y:S01]  /*9fb0*/  F2FP.BF16.F32.PACK_AB R53, RZ, R53 ;  /* 0x00000035ff35723e */ /* 0x000fe200000010ff */
[----:B------:R-:W-:Y:S01]  /*9fc0*/  @P1 STG.E.U16 desc[UR36][R4.64+0x10], R28 ;  /* 0x0000101c04001986 */ /* 0x000fe2000c101524 */
[C---:B------:R-:W-:Y:S01]  /*9fd0*/  ISETP.GT.AND P1, PT, R0.reuse, 0x8, P3 ;  /* 0x000000080000780c */ /* 0x040fe20001f24270 */
[----:B------:R-:W-:Y:S01]  /*9fe0*/  IMAD.X R9, R9, 0x1, R5, P4 ;  /* 0x0000000109097824 */ /* 0x000fe200020e0605 */
[C---:B------:R-:W-:Y:S01]  /*9ff0*/  ISETP.GT.AND P4, PT, R0.reuse, 0x9, P3 ;  /* 0x000000090000780c */ /* 0x040fe20001f84270 */
[----:B------:R-:W-:Y:S01]  /*a000*/  @P2 STG.E.U16 desc[UR36][R4.64+0x12], R29 ;  /* 0x0000121d04002986 */ /* 0x000fe2000c101524 */
        /* <DEDUP_REMOVED lines=27> */
[--C-:B0-----:R-:W-:Y:S01]  /*a1c0*/  @P4 IMAD.MOV.U32 R6, RZ, RZ, R14.reuse ;  /* 0x000000ffff064224 */ /* 0x101fe200078e000e */
[----:B------:R-:W-:Y:S01]  /*a1d0*/  F2FP.BF16.F32.PACK_AB R63, RZ, R63 ;  /* 0x0000003fff3f723e */ /* 0x000fe200000010ff */
[--C-:B------:R-:W-:Y:S01]  /*a1e0*/  @P4 IMAD.MOV.U32 R7, RZ, RZ, R15.reuse ;  /* 0x000000ffff074224 */ /* 0x100fe200078e000f */
[----:B------:R-:W-:Y:S01]  /*a1f0*/  F2FP.BF16.F32.PACK_AB R64, RZ, R64 ;  /* 0x00000040ff40723e */ /* 0x000fe200000010ff */
[-C--:B------:R-:W-:Y:S01]  /*a200*/  FMUL R77, R77, R154.reuse ;  /* 0x0000009a4d4d7220 */ /* 0x080fe20000400000 */
[----:B------:R-:W-:Y:S01]  /*a210*/  F2FP.BF16.F32.PACK_AB R65, RZ, R65 ;  /* 0x00000041ff41723e */ /* 0x000fe200000010ff */
[-C--:B------:R-:W-:Y:S01]  /*a220*/  FMUL R78, R78, R154.reuse ;  /* 0x0000009a4e4e7220 */ /* 0x080fe20000400000 */
[----:B------:R0:W-:Y:S01]  /*a230*/  @P4 STG.E.U16 desc[UR36][R6.64+0x20], R34 ;  /* 0x0000202206004986 */ /* 0x0001e2000c101524 */
[----:B------:R-:W-:Y:S01]  /*a240*/  ISETP.GT.AND P4, PT, R0, 0x19, P0 ;  /* 0x000000190000780c */ /* 0x000fe20000784270 */
[----:B------:R-:W-:Y:S01]  /*a250*/  FMUL R79, R79, R154 ;  /* 0x0000009a4f4f7220 */ /* 0x000fe20000400000 */
[----:B------:R-:W-:Y:S01]  /*a260*/  F2FP.BF16.F32.PACK_AB R66, RZ, R66 ;  /* 0x00000042ff42723e */ /* 0x000fe200000010ff */
[-C--:B------:R-:W-:Y:S01]  /*a270*/  FMUL R80, R80, R154.reuse ;  /* 0x0000009a50507220 */ /* 0x080fe20000400000 */
[----:B------:R-:W-:Y:S01]  /*a280*/  F2FP.BF16.F32.PACK_AB R67, RZ, R67 ;  /* 0x00000043ff43723e */ /* 0x000fe200000010ff */
[-C--:B------:R-:W-:Y:S01]  /*a290*/  FMUL R81, R81, R154.reuse ;  /* 0x0000009a51517220 */ /* 0x080fe20000400000 */
[----:B------:R-:W-:Y:S01]  /*a2a0*/  F2FP.BF16.F32.PACK_AB R69, RZ, R69 ;  /* 0x00000045ff45723e */ /* 0x000fe200000010ff */
[----:B------:R-:W-:Y:S01]  /*a2b0*/  FMUL R82, R82, R154 ;  /* 0x0000009a52527220 */ /* 0x000fe20000400000 */
[----:B------:R-:W-:Y:S01]  /*a2c0*/  F2FP.BF16.F32.PACK_AB R68, RZ, R68 ;  /* 0x00000044ff44723e */ /* 0x000fe200000010ff */
[----:B------:R-:W-:Y:S01]  /*a2d0*/  FMUL R83, R83, R154 ;  /* 0x0000009a53537220 */ /* 0x000fe20000400000 */
[----:B------:R-:W-:Y:S01]  /*a2e0*/  F2FP.BF16.F32.PACK_AB R70, RZ, R70 ;  /* 0x00000046ff46723e */ /* 0x000fe200000010ff */
[----:B0-----:R-:W-:Y:S01]  /*a2f0*/  @P2 IMAD.MOV.U32 R6, RZ, RZ, R14 ;  /* 0x000000ffff062224 */ /* 0x001fe200078e000e */
[----:B------:R-:W-:Y:S01]  /*a300*/  F2FP.BF16.F32.PACK_AB R71, RZ, R71 ;  /* 0x00000047ff47723e */ /* 0x000fe200000010ff */
[----:B------:R-:W-:Y:S01]  /*a310*/  @P2 IMAD.MOV.U32 R7, RZ, RZ, R15 ;  /* 0x000000ffff072224 */ /* 0x000fe200078e000f */
        /* <DEDUP_REMOVED lines=8> */
[----:B------:R-:W-:Y:S01]  /*a3a0*/  @P1 STG.E.U16 desc[UR36][R4.64+0x30], R36 ;  /* 0x0000302404001986 */ /* 0x000fe2000c101524 */
[C---:B------:R-:W-:Y:S01]  /*a3b0*/  ISETP.GT.AND P1, PT, R0.reuse, 0x19, P3 ;  /* 0x000000190000780c */ /* 0x040fe20001f24270 */
[----:B------:R-:W-:Y:S01]  /*a3c0*/  FMUL R87, R87, R154 ;  /* 0x0000009a57577220 */ /* 0x000fe20000400000 */
[----:B------:R-:W-:Y:S01]  /*a3d0*/  F2FP.BF16.F32.PACK_AB R75, RZ, R75 ;  /* 0x0000004bff4b723e */ /* 0x000fe200000010ff */
[----:B------:R-:W-:Y:S01]  /*a3e0*/  @P4 STG.E.U16 desc[UR36][R4.64+0x32], R37 ;  /* 0x0000322504004986 */ /* 0x000fe2000c101524 */
[----:B------:R-:W-:-:S02]  /*a3f0*/  ISETP.GT.AND P4, PT, R0, 0x20, P0 ;  /* 0x000000200000780c */ /* 0x000fc40000784270 */
[----:B------:R-:W-:Y:S02]  /*a400*/  F2FP.BF16.F32.PACK_AB R76, RZ, R76 ;  /* 0x0000004cff4c723e */ /* 0x000fe400000010ff */
[----:B------:R-:W-:Y:S01]  /*a410*/  F2FP.BF16.F32.PACK_AB R77, RZ, R77 ;  /* 0x0000004dff4d723e */ /* 0x000fe200000010ff */
[----:B0-----:R-:W-:Y:S01]  /*a420*/  @P2 IMAD.MOV.U32 R6, RZ, RZ, R14 ;  /* 0x000000ffff062224 */ /* 0x001fe200078e000e */
[----:B------:R-:W-:Y:S01]  /*a430*/  F2FP.BF16.F32.PACK_AB R78, RZ, R78 ;  /* 0x0000004eff4e723e */ /* 0x000fe200000010ff */
[----:B------:R-:W-:Y:S01]  /*a440*/  @P2 IMAD.MOV.U32 R7, RZ, RZ, R15 ;  /* 0x000000ffff072224 */ /* 0x000fe200078e000f */
[----:B------:R-:W-:Y:S02]  /*a450*/  F2FP.BF16.F32.PACK_AB R79, RZ, R79 ;  /* 0x0000004fff4f723e */ /* 0x000fe400000010ff */
[----:B------:R-:W-:Y:S02]  /*a460*/  F2FP.BF16.F32.PACK_AB R80, RZ, R80 ;  /* 0x00000050ff50723e */ /* 0x000fe400000010ff */
[----:B------:R0:W-:Y:S01]  /*a470*/  @P2 STG.E.U16 desc[UR36][R6.64+0x30], R38 ;  /* 0x0000302606002986 */ /* 0x0001e2000c101524 */
[----:B------:R-:W-:-:S02]  /*a480*/  ISETP.GT.AND P2, PT, R0, 0x21, P0 ;  /* 0x000000210000780c */ /* 0x000fc40000744270 */
[----:B------:R-:W-:Y:S02]  /*a490*/  F2FP.BF16.F32.PACK_AB R81, RZ, R81 ;  /* 0x00000051ff51723e */ /* 0x000fe400000010ff */
[----:B------:R-:W-:Y:S02]  /*a4a0*/  F2FP.BF16.F32.PACK_AB R82, RZ, R82 ;  /* 0x00000052ff52723e */ /* 0x000fe400000010ff */
[----:B------:R-:W-:Y:S02]  /*a4b0*/  F2FP.BF16.F32.PACK_AB R83, RZ, R83 ;  /* 0x00000053ff53723e */ /* 0x000fe400000010ff */
[----:B------:R-:W-:Y:S02]  /*a4c0*/  F2FP.BF16.F32.PACK_AB R84, RZ, R84 ;  /* 0x00000054ff54723e */ /* 0x000fe400000010ff */
[----:B------:R-:W-:Y:S01]  /*a4d0*/  F2FP.BF16.F32.PACK_AB R85, RZ, R85 ;  /* 0x00000055ff55723e */ /* 0x000fe200000010ff */
[----:B0-----:R-:W-:Y:S01]  /*a4e0*/  @P1 IMAD.MOV.U32 R7, RZ, RZ, R15 ;  /* 0x000000ffff071224 */ /* 0x001fe200078e000f */
[----:B------:R-:W-:-:S02]  /*a4f0*/  @P1 MOV R6, R14 ;  /* 0x0000000e00061202 */ /* 0x000fc40000000f00 */
[----:B------:R-:W-:Y:S02]  /*a500*/  F2FP.BF16.F32.PACK_AB R86, RZ, R86 ;  /* 0x00000056ff56723e */ /* 0x000fe400000010ff */
[----:B------:R-:W-:Y:S01]  /*a510*/  F2FP.BF16.F32.PACK_AB R87, RZ, R87 ;  /* 0x00000057ff57723e */ /* 0x000fe200000010ff */
[----:B------:R0:W-:Y:S01]  /*a520*/  @P1 STG.E.U16 desc[UR36][R6.64+0x32], R39 ;  /* 0x0000322706001986 */ /* 0x0001e2000c101524 */
[----:B------:R-:W-:-:S03]  /*a530*/  ISETP.GT.AND P1, PT, R0, 0x20, P3 ;  /* 0x000000200000780c */ /* 0x000fc60001f24270 */
[----:B------:R-:W-:Y:S01]  /*a540*/  @P2 STG.E.U16 desc[UR36][R4.64+0x42], R41 ;  /* 0x0000422904002986 */ /* 0x000fe2000c101524 */
[----:B------:R-:W-:-:S03]  /*a550*/  ISETP.GT.AND P2, PT, R0, 0x21, P3 ;  /* 0x000000210000780c */ /* 0x000fc60001f44270 */
[----:B------:R-:W-:Y:S01]  /*a560*/  @P4 STG.E.U16 desc[UR36][R4.64+0x40], R40 ;  /* 0x0000402804004986 */ /* 0x000fe2000c101524 */
[----:B------:R-:W-:-:S05]  /*a570*/  ISETP.GT.AND P4, PT, R0, 0x28, P0 ;  /* 0x000000280000780c */ /* 0x000fca0000784270 */
[----:B0-----:R-:W-:Y:S02]  /*a580*/  @P1 IMAD.MOV.U32 R6, RZ, RZ, R14 ;  /* 0x000000ffff061224 */ /* 0x001fe400078e000e */
[----:B------:R-:W-:-:S05]  /*a590*/  @P1 IMAD.MOV.U32 R7, RZ, RZ, R15 ;  /* 0x000000ffff071224 */ /* 0x000fca00078e000f */
[----:B------:R0:W-:Y:S01]  /*a5a0*/  @P1 STG.E.U16 desc[UR36][R6.64+0x40], R42 ;  /* 0x0000402a06001986 */ /* 0x0001e2000c101524 */
[----:B------:R-:W-:Y:S01]  /*a5b0*/  ISETP.GT.AND P1, PT, R0, 0x29, P0 ;  /* 0x000000290000780c */ /* 0x000fe20000724270 */
[----:B0-----:R-:W-:Y:S02]  /*a5c0*/  @P2 IMAD.MOV.U32 R6, RZ, RZ, R14 ;  /* 0x000000ffff062224 */ /* 0x001fe400078e000e */
[----:B------:R-:W-:-:S05]  /*a5d0*/  @P2 IMAD.MOV.U32 R7, RZ, RZ, R15 ;  /* 0x000000ffff072224 */ /* 0x000fca00078e000f */
        /* <DEDUP_REMOVED lines=15> */
[----:B------:R-:W-:Y:S01]  /*a6d0*/  ISETP.GT.AND P1, PT, R0, 0x31, P3 ;  /* 0x000000310000780c */ /* 0x000fe20001f24270 */
[----:B0-----:R-:W-:Y:S01]  /*a6e0*/  @P2 IMAD.MOV.U32 R6, RZ, RZ, R14 ;  /* 0x000000ffff062224 */ /* 0x001fe200078e000e */
[----:B------:R-:W-:-:S07]  /*a6f0*/  @P2 MOV R7, R15 ;  /* 0x0000000f00072202 */ /* 0x000fce0000000f00 */
[----:B------:R-:W-:Y:S01]  /*a700*/  @P4 STG.E.U16 desc[UR36][R4.64+0x62], R49 ;  /* 0x0000623104004986 */ /* 0x000fe2000c101524 */
[----:B------:R-:W-:-:S03]  /*a710*/  ISETP.GT.AND P4, PT, R0, 0x39, P0 ;  /* 0x000000390000780c */ /* 0x000fc60000784270 */
[----:B------:R0:W-:Y:S01]  /*a720*/  @P2 STG.E.U16 desc[UR36][R6.64+0x60], R50 ;  /* 0x0000603206002986 */ /* 0x0001e2000c101524 */
[----:B------:R-:W-:Y:S01]  /*a730*/  ISETP.GT.AND P2, PT, R0, 0x38, P0 ;  /* 0x000000380000780c */ /* 0x000fe20000744270 */
[----:B0-----:R-:W-:Y:S02]  /*a740*/  @P1 IMAD.MOV.U32 R6, RZ, RZ, R14 ;  /* 0x000000ffff061224 */ /* 0x001fe400078e000e */
[----:B------:R-:W-:-:S05]  /*a750*/  @P1 IMAD.MOV.U32 R7, RZ, RZ, R15 ;  /* 0x000000ffff071224 */ /* 0x000fca00078e000f */
[----:B------:R0:W-:Y:S01]  /*a760*/  @P1 STG.E.U16 desc[UR36][R6.64+0x62], R51 ;  /* 0x0000623306001986 */ /* 0x0001e2000c101524 */
[----:B------:R-:W-:-:S04]  /*a770*/  ISETP.GT.AND P1, PT, R0, 0x38, P3 ;  /* 0x000000380000780c */ /* 0x000fc80001f24270 */
[----:B------:R-:W-:Y:S01]  /*a780*/  @P2 STG.E.U16 desc[UR36][R4.64+0x70], R52 ;  /* 0x0000703404002986 */ /* 0x000fe2000c101524 */
[----:B------:R-:W-:-:S03]  /*a790*/  ISETP.GT.AND P2, PT, R0, 0x39, P3 ;  /* 0x000000390000780c */ /* 0x000fc60001f44270 */
[----:B------:R-:W-:Y:S01]  /*a7a0*/  @P4 STG.E.U16 desc[UR36][R4.64+0x72], R53 ;  /* 0x0000723504004986 */ /* 0x000fe2000c101524 */
[----:B------:R-:W-:-:S04]  /*a7b0*/  ISETP.GT.AND P4, PT, R0, 0x40, P0 ;  /* 0x000000400000780c */ /* 0x000fc80000784270 */
        /* <DEDUP_REMOVED lines=24> */
[----:B0-----:R-:W-:Y:S01]  /*a940*/  @P4 MOV R6, R14 ;  /* 0x0000000e00064202 */ /* 0x001fe20000000f00 */
        /* <DEDUP_REMOVED lines=26> */
[----:B------:R-:W-:Y:S02]  /*aaf0*/  ISETP.GT.AND P2, PT, R0, 0x61, P0 ;  /* 0x000000610000780c */ /* 0x000fe40000744270 */
[----:B0-----:R-:W-:Y:S01]  /*ab00*/  @P1 MOV R6, R14 ;  /* 0x0000000e00061202 */ /* 0x001fe20000000f00 */
        /* <DEDUP_REMOVED lines=17> */
[----:B0-----:R-:W-:Y:S02]  /*ac20*/  @P1 IMAD.MOV.U32 R6, RZ, RZ, R14 ;  /* 0x000000ffff061224 */ /* 0x001fe400078e000e */
[----:B------:R-:W-:-:S06]  /*ac30*/  @P1 IMAD.MOV.U32 R7, RZ, RZ, R15 ;  /* 0x000000ffff071224 */ /* 0x000fcc00078e000f */
        /* <DEDUP_REMOVED lines=9> */
[----:B------:R-:W-:Y:S02]  /*acd0*/  ISETP.GT.AND P1, PT, R0, 0x71, P3 ;  /* 0x000000710000780c */ /* 0x000fe40001f24270 */
[----:B0-----:R-:W-:Y:S01]  /*ace0*/  @P4 MOV R6, R14 ;  /* 0x0000000e00064202 */ /* 0x001fe20000000f00 */
[----:B------:R-:W-:-:S05]  /*acf0*/  @P4 IMAD.MOV.U32 R7, RZ, RZ, R15 ;  /* 0x000000ffff074224 */ /* 0x000fca00078e000f */
[----:B------:R-:W-:Y:S01]  /*ad00*/  @P2 STG.E.U16 desc[UR36][R4.64+0xe2], R81 ;  /* 0x0000e25104002986 */ /* 0x000fe2000c101524 */
[C---:B------:R-:W-:Y:S02]  /*ad10*/  ISETP.GT.AND P2, PT, R0.reuse, 0x78, P0 ;  /* 0x000000780000780c */ /* 0x040fe40000744270 */
[C---:B------:R-:W-:Y:S01]  /*ad20*/  ISETP.GT.AND P0, PT, R0.reuse, 0x79, P0 ;  /* 0x000000790000780c */ /* 0x040fe20000704270 */
[----:B------:R0:W-:Y:S01]  /*ad30*/  @P4 STG.E.U16 desc[UR36][R6.64+0xe0], R82 ;  /* 0x0000e05206004986 */ /* 0x0001e2000c101524 */
[C---:B------:R-:W-:Y:S02]  /*ad40*/  ISETP.GT.AND P4, PT, R0.reuse, 0x78, P3 ;  /* 0x000000780000780c */ /* 0x040fe40001f84270 */
[----:B------:R-:W-:Y:S01]  /*ad50*/  ISETP.GT.AND P3, PT, R0, 0x79, P3 ;  /* 0x000000790000780c */ /* 0x000fe20001f64270 */
[----:B0-----:R-:W-:Y:S02]  /*ad60*/  @P1 IMAD.MOV.U32 R6, RZ, RZ, R14 ;  /* 0x000000ffff061224 */ /* 0x001fe400078e000e */
[----:B------:R-:W-:-:S05]  /*ad70*/  @P1 IMAD.MOV.U32 R7, RZ, RZ, R15 ;  /* 0x000000ffff071224 */ /* 0x000fca00078e000f */
[----:B------:R-:W-:Y:S04]  /*ad80*/  @P1 STG.E.U16 desc[UR36][R6.64+0xe2], R83 ;  /* 0x0000e25306001986 */ /* 0x000fe8000c101524 */
[----:B------:R-:W-:Y:S04]  /*ad90*/  @P2 STG.E.U16 desc[UR36][R4.64+0xf0], R84 ;  /* 0x0000f05404002986 */ /* 0x000fe8000c101524 */
[----:B------:R0:W-:Y:S02]  /*ada0*/  @P0 STG.E.U16 desc[UR36][R4.64+0xf2], R85 ;  /* 0x0000f25504000986 */ /* 0x0001e4000c101524 */
[----:B0-----:R-:W-:-:S02]  /*adb0*/  @P4 IMAD.MOV.U32 R4, RZ, RZ, R14 ;  /* 0x000000ffff044224 */ /* 0x001fc400078e000e */
[----:B------:R-:W-:-:S05]  /*adc0*/  @P4 IMAD.MOV.U32 R5, RZ, RZ, R15 ;  /* 0x000000ffff054224 */ /* 0x000fca00078e000f */
[----:B------:R0:W-:Y:S04]  /*add0*/  @P4 STG.E.U16 desc[UR36][R4.64+0xf0], R86 ;  /* 0x0000f05604004986 */ /* 0x0001e8000c101524 */
[----:B------:R0:W-:Y:S02]  /*ade0*/  @P3 STG.E.U16 desc[UR36][R14.64+0xf2], R87 ;  /* 0x0000f2570e003986 */ /* 0x0001e4000c101524 */
.L_x_284:
[----:B------:R-:W-:Y:S05]  /*adf0*/  BSYNC B0 ;  /* 0x0000000000007941 */ /* 0x000fea0003800000 */
.L_x_32:
[----:B------:R-:W-:Y:S01]  /*ae00*/  ULDC UR4, c[0x0][0xc] ;  /* 0x0000030000047ab9 */ /* 0x000fe20000000800 */
[----:B------:R-:W-:Y:S01]  /*ae10*/  ULDC UR5, c[0x0][0x10] ;  /* 0x0000040000057ab9 */ /* 0x000fe20000000800 */
[----:B0-----:R-:W0:Y:S01]  /*ae20*/  LDC R5, c[0x0][0x14] ;  /* 0x00000500ff057b82 */ /* 0x001e220000000800 */
[----:B------:R-:W-:Y:S01]  /*ae30*/  UIMAD.WIDE.U32 UR4, UR4, UR5, URZ ;  /* 0x00000005040472a5 */ /* 0x000fe2000f8e003f */
[----:B------:R-:W-:Y:S01]  /*ae40*/  PRMT R0, RZ, 0x7610, R0 ;  /* 0x00007610ff007816 */ /* 0x000fe20000000000 */
[----:B------:R-:W-:Y:S02]  /*ae50*/  IMAD.MOV.U32 R153, RZ, RZ, -0x1 ;  /* 0xffffffffff997424 */ /* 0x000fe400078e00ff */
[----:B------:R-:W-:Y:S02]  /*ae60*/  IMAD.MOV.U32 R23, RZ, RZ, -0x1 ;  /* 0xffffffffff177424 */ /* 0x000fe400078e00ff */
[----:B0-----:R-:W-:-:S04]  /*ae70*/  IMAD.WIDE.U32 R16, R5, UR4, R16 ;  /* 0x0000000405107c25 */ /* 0x001fc8000f8e0010 */
[----:B------:R-:W-:Y:S01]  /*ae80*/  IMAD R5, R5, UR5, RZ ;  /* 0x0000000505057c24 */ /* 0x000fe2000f8e02ff */
[----:B------:R-:W-:Y:S02]  /*ae90*/  ULDC.64 UR4, c[0x0][0x650] ;  /* 0x0001940000047ab9 */ /* 0x000fe40000000a00 */
[----:B------:R-:W-:Y:S01]  /*aea0*/  ISETP.GE.U32.AND P0, PT, R16, UR4, PT ;  /* 0x0000000410007c0c */ /* 0x000fe2000bf06070 */
[----:B------:R-:W-:-:S05]  /*aeb0*/  IMAD.IADD R17, R17, 0x1, R5 ;  /* 0x0000000111117824 */ /* 0x000fca00078e0205 */
[----:B------:R-:W-:-:S13]  /*aec0*/  ISETP.GE.U32.AND.EX P0, PT, R17, UR5, PT, P0 ;  /* 0x0000000511007c0c */ /* 0x000fda000bf06100 */
[----:B------:R-:W-:Y:S05]  /*aed0*/  @P0 BRA `(.L_x_285) ;  /* 0x0000000400640947 */ /* 0x000fea0003800000 */
[----:B------:R-:W0:Y:S01]  /*aee0*/  S2R R12, SR_CTAID.X ;  /* 0x00000000000c7919 */ /* 0x000e220000002500 */
[----:B------:R-:W3:Y:S01]  /*aef0*/  LDC.64 R10, c[0x0][0x628] ;  /* 0x00018a00ff0a7b82 */ /* 0x000ee20000000a00 */
[----:B------:R-:W-:Y:S01]  /*af00*/  ULDC UR4, c[0x0][0x150] ;  /* 0x0000540000047ab9 */ /* 0x000fe20000000800 */
[----:B-12---:R-:W-:Y:S01]  /*af10*/  IMAD.MOV.U32 R8, RZ, RZ, R16 ;  /* 0x000000ffff087224 */ /* 0x006fe200078e0010 */
[----:B------:R-:W1:Y:S01]  /*af20*/  S2R R24, SR_CTAID.Y ;  /* 0x0000000000187919 */ /* 0x000e620000002600 */
[----:B------:R-:W-:-:S04]  /*af30*/  MOV R9, R17 ;  /* 0x0000001100097202 */ /* 0x000fc80000000f00 */
[----:B------:R-:W2:Y:S08]  /*af40*/  LDC R21, c[0x0][0x144] ;  /* 0x00005100ff157b82 */ /* 0x000eb00000000800 */
[----:B------:R-:W1:Y:S08]  /*af50*/  LDC R0, c[0x0][0x630] ;  /* 0x00018c00ff007b82 */ /* 0x000e700000000800 */
[----:B------:R-:W1:Y:S01]  /*af60*/  LDC.64 R14, c[0x0][0x620] ;  /* 0x00018800ff0e7b82 */ /* 0x000e620000000a00 */
[----:B---3--:R-:W-:-:S04]  /*af70*/  ISETP.NE.U32.AND P0, PT, R10, RZ, PT ;  /* 0x000000ff0a00720c */ /* 0x008fc80003f05070 */
[----:B------:R-:W-:Y:S02]  /*af80*/  ISETP.NE.AND.EX P0, PT, R11, RZ, PT, P0 ;  /* 0x000000ff0b00720c */ /* 0x000fe40003f05300 */
[----:B0-----:R-:W-:-:S05]  /*af90*/  I2FP.F32.U32 R3, R12 ;  /* 0x0000000c00037245 */ /* 0x001fca0000201000 */
[----:B------:R-:W-:-:S04]  /*afa0*/  FMUL R3, R3, UR4 ;  /* 0x0000000403037c20 */ /* 0x000fc80008400000 */
[----:B------:R0:W3:Y:S02]  /*afb0*/  F2I.U32.TRUNC.NTZ R20, R3 ;  /* 0x0000000300147305 */ /* 0x0000e4000020f000 */
[----:B--2---:R-:W-:Y:S05]  /*afc0*/  @!P0 BRA `(.L_x_286) ;  /* 0x0000000000288947 */ /* 0x004fea0003800000 */
[----:B0-----:R-:W0:Y:S02]  /*afd0*/  LDC R3, c[0x0][0x634] ;  /* 0x00018d00ff037b82 */ /* 0x001e240000000800 */
[----:B0-----:R-:W-:-:S05]  /*afe0*/  IADD3 R3, P0, R16, R3, RZ ;  /* 0x0000000310037210 */ /* 0x001fca0007f1e0ff */
        /* <DEDUP_REMOVED lines=8> */
.L_x_286:
[----:B------:R-:W2:Y:S01]  /*b070*/  LDC.64 R30, c[0x0][0x640] ;  /* 0x00019000ff1e7b82 */ /* 0x000ea20000000a00 */
[-CC-:B-1----:R-:W-:Y:S01]  /*b080*/  SHF.R.U64 R23, R8, R0.reuse, R9.reuse ;  /* 0x0000000008177219 */ /* 0x182fe20000001209 */
[----:B---3--:R-:W-:Y:S01]  /*b090*/  IMAD.MOV R20, RZ, RZ, -R20 ;  /* 0x000000ffff147224 */ /* 0x008fe200078e0a14 */
[----:B------:R-:W-:Y:S01]  /*b0a0*/  SHF.R.U32.HI R0, RZ, R0, R9 ;  /* 0x00000000ff007219 */ /* 0x000fe20000011609 */
[----:B------:R-:W-:Y:S01]  /*b0b0*/  ULDC UR4, c[0x0][0x154] ;  /* 0x0000550000047ab9 */ /* 0x000fe20000000800 */
[----:B0-----:R-:W-:Y:S01]  /*b0c0*/  IADD3 R3, P0, RZ, -R23, RZ ;  /* 0x80000017ff037210 */ /* 0x001fe20007f1e0ff */
[----:B------:R-:W-:Y:S02]  /*b0d0*/  IMAD R26, R21, R20, R12 ;  /* 0x00000014151a7224 */ /* 0x000fe400078e020c */
[----:B------:R-:W0:Y:S01]  /*b0e0*/  LDC R6, c[0x0][0x618] ;  /* 0x00018600ff067b82 */ /* 0x000e220000000800 */
[----:B------:R-:W-:Y:S02]  /*b0f0*/  IMAD.MOV.U32 R7, RZ, RZ, 0x1 ;  /* 0x00000001ff077424 */ /* 0x000fe400078e00ff */
[----:B------:R-:W-:-:S04]  /*b100*/  IMAD.X R5, RZ, RZ, ~R0, P0 ;  /* 0x000000ffff057224 */ /* 0x000fc800000e0e00 */
[-C--:B------:R-:W-:Y:S01]  /*b110*/  IMAD R0, R5, R14.reuse, RZ ;  /* 0x0000000e05007224 */ /* 0x080fe200078e02ff */
[----:B------:R-:W1:Y:S01]  /*b120*/  LDC R8, c[0x0][0x608] ;  /* 0x00018200ff087b82 */ /* 0x000e620000000800 */
[----:B------:R-:W-:-:S04]  /*b130*/  IMAD.WIDE.U32 R4, R3, R14, R16 ;  /* 0x0000000e03047225 */ /* 0x000fc800078e0010 */
[----:B------:R-:W-:Y:S01]  /*b140*/  IMAD R3, R3, R15, R0 ;  /* 0x0000000f03037224 */ /* 0x000fe200078e0200 */
[----:B------:R-:W-:Y:S02]  /*b150*/  I2FP.F32.U32 R0, R24 ;  /* 0x0000001800007245 */ /* 0x000fe40000201000 */
[----:B------:R-:W3:Y:S01]  /*b160*/  LDC R28, c[0x0][0x658] ;  /* 0x00019600ff1c7b82 */ /* 0x000ee20000000800 */
[----:B------:R-:W-:Y:S01]  /*b170*/  IMAD.IADD R3, R5, 0x1, R3 ;  /* 0x0000000105037824 */ /* 0x000fe200078e0203 */
[----:B--2---:R-:W-:Y:S01]  /*b180*/  ISETP.NE.U32.AND P0, PT, R30, RZ, PT ;  /* 0x000000ff1e00720c */ /* 0x004fe20003f05070 */
[----:B------:R-:W-:Y:S01]  /*b190*/  FMUL R0, R0, UR4 ;  /* 0x0000000400007c20 */ /* 0x000fe20008400000 */
[----:B------:R-:W-:Y:S02]  /*b1a0*/  IMAD.MOV.U32 R5, RZ, RZ, -0x1 ;  /* 0xffffffffff057424 */ /* 0x000fe400078e00ff */
[----:B------:R-:W-:Y:S01]  /*b1b0*/  ISETP.NE.AND.EX P0, PT, R31, RZ, PT, P0 ;  /* 0x000000ff1f00720c */ /* 0x000fe20003f05300 */
[----:B------:R2:W2:Y:S01]  /*b1c0*/  F2I.U32.TRUNC.NTZ R14, R0 ;  /* 0x00000000000e7305 */ /* 0x0004a2000020f000 */
[----:B------:R-:W2:Y:S01]  /*b1d0*/  LDC R15, c[0x0][0x148] ;  /* 0x00005200ff0f7b82 */ /* 0x000ea20000000800 */
[----:B0-----:R-:W-:-:S02]  /*b1e0*/  SHF.R.U64 R12, R4, R6, R3 ;  /* 0x00000006040c7219 */ /* 0x001fc40000001203 */
[----:B------:R-:W-:-:S05]  /*b1f0*/  SHF.R.U32.HI R3, RZ, R6, R3 ;  /* 0x00000006ff037219 */ /* 0x000fca0000011603 */
[----:B------:R-:W0:Y:S01]  /*b200*/  LDC R20, c[0x0][0x600] ;  /* 0x00018000ff147b82 */ /* 0x000e220000000800 */
[-CC-:B-1----:R-:W-:Y:S02]  /*b210*/  SHF.R.U64 R10, R12, R8.reuse, R3.reuse ;  /* 0x000000080c0a7219 */ /* 0x182fe40000001203 */
[----:B------:R-:W-:-:S05]  /*b220*/  SHF.R.U32.HI R3, RZ, R8, R3 ;  /* 0x00000008ff037219 */ /* 0x000fca0000011603 */
[----:B------:R-:W1:Y:S01]  /*b230*/  LDC R25, c[0x0][0x648] ;  /* 0x00019200ff197b82 */ /* 0x000e620000000800 */
[-C--:B---3--:R-:W-:Y:S02]  /*b240*/  SHF.L.U32 R4, R5, R28.reuse, RZ ;  /* 0x0000001c05047219 */ /* 0x088fe400000006ff */
[-CC-:B------:R-:W-:Y:S02]  /*b250*/  SHF.R.U64 R13, R10, R28.reuse, R3.reuse ;  /* 0x0000001c0a0d7219 */ /* 0x180fe40000001203 */
[----:B------:R-:W-:Y:S02]  /*b260*/  SHF.R.U32.HI R5, RZ, R28, R3 ;  /* 0x0000001cff057219 */ /* 0x000fe40000011603 */
[----:B------:R-:W-:Y:S01]  /*b270*/  LOP3.LUT R21, RZ, R4, RZ, 0x33, !PT ;  /* 0x00000004ff157212 */ /* 0x000fe200078e33ff */
[----:B------:R-:W3:Y:S01]  /*b280*/  LDC R27, c[0x0][0x638] ;  /* 0x00018e00ff1b7b82 */ /* 0x000ee20000000800 */
[----:B------:R-:W-:Y:S01]  /*b290*/  SHF.L.U32 R28, R7, R28, RZ ;  /* 0x0000001c071c7219 */ /* 0x000fe200000006ff */
[----:B------:R-:W-:-:S06]  /*b2a0*/  IMAD.MOV.U32 R4, RZ, RZ, R13 ;  /* 0x000000ffff047224 */ /* 0x000fcc00078e000d */
[----:B------:R-:W0:Y:S01]  /*b2b0*/  LDC R29, c[0x0][0x610] ;  /* 0x00018400ff1d7b82 */ /* 0x000e220000000800 */
[----:B------:R-:W-:Y:S05]  /*b2c0*/  @!P0 BRA `(.L_x_287) ;  /* 0x0000000000288947 */ /* 0x000fea0003800000 */
[----:B--2---:R-:W2:Y:S02]  /*b2d0*/  LDC R0, c[0x0][0x64c] ;  /* 0x00019300ff007b82 */ /* 0x004ea40000000800 */
[----:B--2---:R-:W-:-:S04]  /*b2e0*/  IADD3 R3, P0, R13, R0, RZ ;  /* 0x000000000d037210 */ /* 0x004fc80007f1e0ff */
        /* <DEDUP_REMOVED lines=8> */
.L_x_287:
[----:B------:R-:W-:Y:S01]  /*b370*/  ISETP.NE.AND P0, PT, R2, 0x1, PT ;  /* 0x000000010200780c */ /* 0x000fe20003f05270 */
[----:B--2---:R-:W-:Y:S01]  /*b380*/  IMAD.MOV R14, RZ, RZ, -R14 ;  /* 0x000000ffff0e7224 */ /* 0x004fe200078e0a0e */
[----:B-1----:R-:W-:Y:S01]  /*b390*/  SHF.R.U64 R0, R4, R25, R5 ;  /* 0x0000001904007219 */ /* 0x002fe20000001205 */
[----:B0-----:R-:W-:Y:S01]  /*b3a0*/  VIADD R5, R20, 0xffffffff ;  /* 0xffffffff14057836 */ /* 0x001fe20000000000 */
[----:B------:R-:W-:Y:S01]  /*b3b0*/  LOP3.LUT R3, R10, R21, RZ, 0xc0, !PT ;  /* 0x000000150a037212 */ /* 0x000fe200078ec0ff */
[----:B------:R-:W-:Y:S02]  /*b3c0*/  IMAD.MOV.U32 R6, RZ, RZ, 0x1 ;  /* 0x00000001ff067424 */ /* 0x000fe400078e00ff */
[----:B------:R-:W-:Y:S01]  /*b3d0*/  IMAD.MOV R4, RZ, RZ, -R0 ;  /* 0x000000ffff047224 */ /* 0x000fe200078e0a00 */
[----:B------:R-:W-:Y:S01]  /*b3e0*/  LOP3.LUT R5, R12, R5, RZ, 0xc0, !PT ;  /* 0x000000050c057212 */ /* 0x000fe200078ec0ff */
[----:B------:R-:W-:Y:S02]  /*b3f0*/  IMAD R3, R28, R0, R3 ;  /* 0x000000001c037224 */ /* 0x000fe400078e0203 */
[----:B---3--:R-:W-:-:S02]  /*b400*/  IMAD R0, R4, R27, R13 ;  /* 0x0000001b04007224 */ /* 0x008fc400078e020d */
[----:B------:R-:W-:Y:S02]  /*b410*/  @P0 IMAD R26, R15, R14, R24 ;  /* 0x0000000e0f1a0224 */ /* 0x000fe400078e0218 */
[----:B------:R-:W-:Y:S01]  /*b420*/  IMAD R4, R0, R20, R5 ;  /* 0x0000001400047224 */ /* 0x000fe200078e0205 */
[----:B------:R-:W-:Y:S01]  /*b430*/  PRMT R0, R6, 0x7610, R0 ;  /* 0x0000761006007816 */ /* 0x000fe20000000000 */
[----:B------:R-:W-:-:S05]  /*b440*/  IMAD R3, R3, R29, R26 ;  /* 0x0000001d03037224 */ /* 0x000fca00078e021a */
[----:B------:R-:W-:Y:S02]  /*b450*/  SEL R153, R4, R3, !P0 ;  /* 0x0000000304997207 */ /* 0x000fe40004000000 */
[----:B------:R-:W-:-:S07]  /*b460*/  SEL R3, R3, R4, !P0 ;  /* 0x0000000403037207 */ /* 0x000fce0004000000 */
.L_x_285:
[----:B------:R-:W-:Y:S01]  /*b470*/  LOP3.LUT P0, RZ, R0, 0xff, RZ, 0xc0, !PT ;  /* 0x000000ff00ff7812 */ /* 0x000fe2000780c0ff */
[----:B------:R-:W-:-:S12]  /*b480*/  IMAD.MOV.U32 R152, RZ, RZ, R3 ;  /* 0x000000ffff987224 */ /* 0x000fd800078e0003 */
[----:B------:R-:W-:Y:S05]  /*b490*/  @P0 BRA `(.L_x_288) ;  /* 0xffffff5c002c0947 */ /* 0x000fea000383ffff */
[----:B------:R-:W-:Y:S05]  /*b4a0*/  EXIT ;  /* 0x000000000000794d */ /* 0x000fea0003800000 */
.L_x_7:
[----:B0-----:R-:W-:Y:S01]  /*b4b0*/  ULDC.64 UR4, c[0x0][0x650] ;  /* 0x0001940000047ab9 */ /* 0x001fe20000000a00 */
[----:B------:R-:W-:Y:S01]  /*b4c0*/  PRMT R8, RZ, 0x7610, R8 ;  /* 0x00007610ff087816 */ /* 0x000fe20000000008 */
[----:B------:R-:W-:Y:S01]  /*b4d0*/  IMAD.MOV.U32 R13, RZ, RZ, -0x1 ;  /* 0xffffffffff0d7424 */ /* 0x000fe200078e00ff */
[----:B------:R-:W-:Y:S01]  /*b4e0*/  ISETP.GE.U32.AND P0, PT, R16, UR4, PT ;  /* 0x0000000410007c0c */ /* 0x000fe2000bf06070 */
[----:B------:R-:W-:Y:S01]  /*b4f0*/  IMAD.MOV.U32 R7, RZ, RZ, -0x1 ;  /* 0xffffffffff077424 */ /* 0x000fe200078e00ff */
[----:B------:R-:W-:Y:S02]  /*b500*/  MOV R6, 0xffffffff ;  /* 0xffffffff00067802 */ /* 0x000fe40000000f00 */
        /* <DEDUP_REMOVED lines=20> */
.L_x_290:
[----:B------:R-:W0:Y:S01]  /*b650*/  LDC.64 R26, c[0x0][0x640] ;  /* 0x00019000ff1a7b82 */ /* 0x000e220000000a00 */
[-CC-:B------:R-:W-:Y:S01]  /*b660*/  SHF.R.U64 R20, R12, R8.reuse, R13.reuse ;  /* 0x000000080c147219 */ /* 0x180fe2000000120d */
[----:B------:R-:W-:Y:S01]  /*b670*/  IMAD.MOV.U32 R30, RZ, RZ, 0x1 ;  /* 0x00000001ff1e7424 */ /* 0x000fe200078e00ff */
[----:B------:R-:W-:Y:S02]  /*b680*/  SHF.R.U32.HI R6, RZ, R8, R13 ;  /* 0x00000008ff067219 */ /* 0x000fe4000001160d */
[----:B------:R-:W-:-:S03]  /*b690*/  IADD3 R11, P0, RZ, -R20, RZ ;  /* 0x80000014ff0b7210 */ /* 0x000fc60007f1e0ff */
[----:B------:R-:W1:Y:S02]  /*b6a0*/  LDC R10, c[0x0][0x618] ;  /* 0x00018600ff0a7b82 */ /* 0x000e640000000800 */
[----:B------:R-:W-:-:S04]  /*b6b0*/  IMAD.X R7, RZ, RZ, ~R6, P0 ;  /* 0x000000ffff077224 */ /* 0x000fc800000e0e06 */
[-C--:B------:R-:W-:Y:S02]  /*b6c0*/  IMAD R8, R7, R22.reuse, RZ ;  /* 0x0000001607087224 */ /* 0x080fe400078e02ff */
[----:B------:R-:W2:Y:S01]  /*b6d0*/  LDC R12, c[0x0][0x608] ;  /* 0x00018200ff0c7b82 */ /* 0x000ea20000000800 */
[----:B------:R-:W-:-:S04]  /*b6e0*/  IMAD.WIDE.U32 R6, R11, R22, R16 ;  /* 0x000000160b067225 */ /* 0x000fc800078e0010 */
[----:B------:R-:W-:-:S03]  /*b6f0*/  IMAD R11, R11, R23, R8 ;  /* 0x000000170b0b7224 */ /* 0x000fc600078e0208 */
[----:B------:R-:W3:Y:S01]  /*b700*/  LDC R25, c[0x0][0x658] ;  /* 0x00019600ff197b82 */ /* 0x000ee20000000800 */
[----:B0-----:R-:W-:Y:S01]  /*b710*/  ISETP.NE.U32.AND P0, PT, R26, RZ, PT ;  /* 0x000000ff1a00720c */ /* 0x001fe20003f05070 */
[----:B------:R-:W-:-:S03]  /*b720*/  IMAD.IADD R7, R7, 0x1, R11 ;  /* 0x0000000107077824 */ /* 0x000fc600078e020b */
[----:B------:R-:W-:-:S03]  /*b730*/  ISETP.NE.AND.EX P0, PT, R27, RZ, PT, P0 ;  /* 0x000000ff1b00720c */ /* 0x000fc60003f05300 */
[----:B------:R-:W0:Y:S01]  /*b740*/  LDC R23, c[0x0][0x600] ;  /* 0x00018000ff177b82 */ /* 0x000e220000000800 */
[-CC-:B-1----:R-:W-:Y:S02]  /*b750*/  SHF.R.U64 R8, R6, R10.reuse, R7.reuse ;  /* 0x0000000a06087219 */ /* 0x182fe40000001207 */
[----:B------:R-:W-:Y:S01]  /*b760*/  SHF.R.U32.HI R7, RZ, R10, R7 ;  /* 0x0000000aff077219 */ /* 0x000fe20000011607 */
[----:B------:R-:W-:-:S04]  /*b770*/  IMAD.MOV.U32 R10, RZ, RZ, -0x1 ;  /* 0xffffffffff0a7424 */ /* 0x000fc800078e00ff */
[----:B------:R-:W1:Y:S01]  /*b780*/  LDC R24, c[0x0][0x648] ;  /* 0x00019200ff187b82 */ /* 0x000e620000000800 */
[-CC-:B--2---:R-:W-:Y:S02]  /*b790*/  SHF.R.U64 R21, R8, R12.reuse, R7.reuse ;  /* 0x0000000c08157219 */ /* 0x184fe40000001207 */
[----:B------:R-:W-:-:S05]  /*b7a0*/  SHF.R.U32.HI R6, RZ, R12, R7 ;  /* 0x0000000cff067219 */ /* 0x000fca0000011607 */
[----:B------:R-:W2:Y:S01]  /*b7b0*/  LDC R28, c[0x0][0x638] ;  /* 0x00018e00ff1c7b82 */ /* 0x000ea20000000800 */
[-C--:B---3--:R-:W-:Y:S02]  /*b7c0*/  SHF.L.U32 R10, R10, R25.reuse, RZ ;  /* 0x000000190a0a7219 */ /* 0x088fe400000006ff */
[-CC-:B------:R-:W-:Y:S02]  /*b7d0*/  SHF.R.U64 R22, R21, R25.reuse, R6.reuse ;  /* 0x0000001915167219 */ /* 0x180fe40000001206 */
[----:B------:R-:W-:Y:S02]  /*b7e0*/  SHF.R.U32.HI R7, RZ, R25, R6 ;  /* 0x00000019ff077219 */ /* 0x000fe40000011606 */
[----:B------:R-:W-:Y:S01]  /*b7f0*/  LOP3.LUT R32, RZ, R10, RZ, 0x33, !PT ;  /* 0x0000000aff207212 */ /* 0x000fe200078e33ff */
[----:B------:R-:W3:Y:S01]  /*b800*/  LDC R29, c[0x0][0x610] ;  /* 0x00018400ff1d7b82 */ /* 0x000ee20000000800 */
[----:B------:R-:W-:Y:S01]  /*b810*/  MOV R6, R22 ;  /* 0x0000001600067202 */ /* 0x000fe20000000f00 */
[----:B------:R-:W-:Y:S06]  /*b820*/  @!P0 BRA `(.L_x_291) ;  /* 0x0000000000288947 */ /* 0x000fec0003800000 */
        /* <DEDUP_REMOVED lines=10> */
.L_x_291:
[----:B------:R-:W-:Y:S01]  /*b8d0*/  ISETP.NE.AND P0, PT, R2, 0x1, PT ;  /* 0x000000010200780c */ /* 0x000fe20003f05270 */
[----:B0-----:R-:W-:Y:S01]  /*b8e0*/  VIADD R11, R23, 0xffffffff ;  /* 0xffffffff170b7836 */ /* 0x001fe20000000000 */
[----:B-1----:R-:W-:Y:S02]  /*b8f0*/  SHF.R.U64 R6, R6, R24, R7 ;  /* 0x0000001806067219 */ /* 0x002fe40000001207 */
[----:B------:R-:W-:Y:S02]  /*b900*/  SHF.L.U32 R30, R30, R25, RZ ;  /* 0x000000191e1e7219 */ /* 0x000fe400000006ff */
[----:B------:R-:W-:Y:S01]  /*b910*/  LOP3.LUT R5, R21, R32, RZ, 0xc0, !PT ;  /* 0x0000002015057212 */ /* 0x000fe200078ec0ff */
[----:B------:R-:W-:-:S04]  /*b920*/  IMAD.MOV R7, RZ, RZ, -R6 ;  /* 0x000000ffff077224 */ /* 0x000fc800078e0a06 */
[----:B------:R-:W-:Y:S01]  /*b930*/  IMAD R6, R30, R6, R5 ;  /* 0x000000061e067224 */ /* 0x000fe200078e0205 */
[----:B------:R-:W-:Y:S01]  /*b940*/  LOP3.LUT R5, R8, R11, RZ, 0xc0, !PT ;  /* 0x0000000b08057212 */ /* 0x000fe200078ec0ff */
[----:B------:R-:W-:Y:S02]  /*b950*/  @P0 IMAD R3, R9, R14, R4 ;  /* 0x0000000e09030224 */ /* 0x000fe400078e0204 */
[----:B--2---:R-:W-:Y:S02]  /*b960*/  IMAD R4, R7, R28, R22 ;  /* 0x0000001c07047224 */ /* 0x004fe400078e0216 */
[----:B---3--:R-:W-:Y:S02]  /*b970*/  IMAD R3, R6, R29, R3 ;  /* 0x0000001d06037224 */ /* 0x008fe400078e0203 */
[----:B------:R-:W-:Y:S02]  /*b980*/  IMAD R4, R4, R23, R5 ;  /* 0x0000001704047224 */ /* 0x000fe400078e0205 */
[----:B------:R-:W-:-:S02]  /*b990*/  IMAD.MOV.U32 R8, RZ, RZ, 0x1 ;  /* 0x00000001ff087424 */ /* 0x000fc400078e00ff */
[----:B------:R-:W-:Y:S01]  /*b9a0*/  IMAD.MOV.U32 R6, RZ, RZ, R20 ;  /* 0x000000ffff067224 */ /* 0x000fe200078e0014 */
[----:B------:R-:W-:Y:S02]  /*b9b0*/  SEL R7, R4, R3, !P0 ;  /* 0x0000000304077207 */ /* 0x000fe40004000000 */
[----:B------:R-:W-:-:S07]  /*b9c0*/  SEL R13, R3, R4, !P0 ;  /* 0x00000004030d7207 */ /* 0x000fce0004000000 */
.L_x_289:
[----:B------:R-:W-:-:S08]  /*b9d0*/  NOP ;  /* 0x0000000000007918 */ /* 0x000fd00000000000 */
[----:B------:R-:W0:-:S00]  /*b9e0*/  USETMAXREG.DEALLOC.CTAPOOL 0x28 ;  /* 0x00000028000079c8 */ /* 0x000e0000080e0500 */
[----:B0-----:R-:W-:-:S13]  /*b9f0*/  ISETP.NE.AND P0, PT, R0, RZ, PT ;  /* 0x000000ff0000720c */ /* 0x001fda0003f05270 */
[----:B------:R-:W-:Y:S05]  /*ba00*/  @P0 EXIT ;  /* 0x000000000000094d */ /* 0x000fea0003800000 */
[----:B------:R-:W-:Y:S01]  /*ba10*/  LOP3.LUT P0, RZ, R8, 0xff, RZ, 0xc0, !PT ;  /* 0x000000ff08ff7812 */ /* 0x000fe2000780c0ff */
[----:B------:R-:W-:Y:S02]  /*ba20*/  IMAD.MOV.U32 R0, RZ, RZ, 0x1 ;  /* 0x00000001ff007424 */ /* 0x000fe400078e00ff */
[----:B------:R-:W-:-:S10]  /*ba30*/  IMAD.MOV.U32 R3, RZ, RZ, RZ ;  /* 0x000000ffff037224 */ /* 0x000fd400078e00ff */
[----:B------:R-:W-:Y:S05]  /*ba40*/  @!P0 BRA `(.L_x_292) ;  /* 0x0000000c00748947 */ /* 0x000fea0003800000 */
[----:B------:R-:W0:Y:S01]  /*ba50*/  LDC R0, c[0x0][0x28c] ;  /* 0x0000a300ff007b82 */ /* 0x000e220000000800 */
[----:B------:R-:W-:Y:S01]  /*ba60*/  ULDC UR5, c[0x0][0x658] ;  /* 0x0001960000057ab9 */ /* 0x000fe20000000800 */
[----:B------:R-:W-:Y:S01]  /*ba70*/  UMOV UR7, 0xffffffff ;  /* 0xffffffff00077882 */ /* 0x000fe20000000000 */
[----:B------:R-:W-:Y:S01]  /*ba80*/  ULDC UR6, c[0x0][0xc] ;  /* 0x0000030000067ab9 */ /* 0x000fe20000000800 */
[----:B------:R-:W-:Y:S01]  /*ba90*/  USHF.L.U32 UR9, UR7, UR5, URZ ;  /* 0x0000000507097299 */ /* 0x000fe2000800063f */
[----:B------:R-:W-:Y:S01]  /*baa0*/  BSSY B0, `(.L_x_292) ;  /* 0x00000d7000007945 */ /* 0x000fe20003800000 */
[----:B------:R-:W-:Y:S01]  /*bab0*/  UMOV UR8, 0x1 ;  /* 0x0000000100087882 */ /* 0x000fe20000000000 */
[----:B------:R-:W-:Y:S01]  /*bac0*/  ULDC UR7, c[0x0][0x10] ;  /* 0x0000040000077ab9 */ /* 0x000fe20000000800 */
[----:B------:R-:W1:Y:S01]  /*bad0*/  S2UR UR10, SR_CgaCtaId ;  /* 0x00000000000a79c3 */ /* 0x000e620000008800 */
[----:B------:R-:W-:Y:S01]  /*bae0*/  UIMAD.WIDE.U32 UR6, UR6, UR7, URZ ;  /* 0x00000007060672a5 */ /* 0x000fe2000f8e003f */
[----:B------:R-:W-:Y:S01]  /*baf0*/  IMAD.MOV.U32 R9, RZ, RZ, 0x1 ;  /* 0x00000001ff097424 */ /* 0x000fe200078e00ff */
[----:B------:R-:W-:Y:S01]  /*bb00*/  USHF.L.U32 UR5, UR8, UR5, URZ ;  /* 0x0000000508057299 */ /* 0x000fe2000800063f */
[----:B------:R-:W-:Y:S01]  /*bb10*/  LOP3.LUT R12, R19, 0x2, RZ, 0xfc, !PT ;  /* 0x00000002130c7812 */ /* 0x000fe200078efcff */
[----:B------:R-:W-:Y:S01]  /*bb20*/  ULDC UR4, c[0x0][0x600] ;  /* 0x0001800000047ab9 */ /* 0x000fe20000000800 */
[----:B------:R-:W-:Y:S01]  /*bb30*/  ULDC UR8, c[0x0][0x14] ;  /* 0x0000050000087ab9 */ /* 0x000fe20000000800 */
[----:B------:R-:W-:-:S02]  /*bb40*/  UIADD3 UR4, UR4, -0x1, URZ ;  /* 0xffffffff04047890 */ /* 0x000fc4000fffe03f */
[----:B------:R-:W-:Y:S02]  /*bb50*/  UIMAD.WIDE.U32 UR30, UR6, UR8, URZ ;  /* 0x00000008061e72a5 */ /* 0x000fe4000f8e003f */
[----:B------:R-:W-:Y:S02]  /*bb60*/  UIMAD UR7, UR7, UR8, URZ ;  /* 0x00000008070772a4 */ /* 0x000fe4000f8e023f */
[----:B------:R-:W-:Y:S02]  /*bb70*/  ULOP3.LUT UR6, URZ, UR9, URZ, 0x33, !UPT ;  /* 0x000000093f067292 */ /* 0x000fe4000f8e333f */
[----:B------:R-:W-:Y:S01]  /*bb80*/  UIADD3 UR7, UR31, UR7, URZ ;  /* 0x000000071f077290 */ /* 0x000fe2000fffe03f */
[----:B0-----:R-:W-:Y:S01]  /*bb90*/  IADD3 R0, R0, 0x7f, RZ ;  /* 0x0000007f00007810 */ /* 0x001fe20007ffe0ff */
[----:B------:R-:W-:-:S03]  /*bba0*/  ULDC.64 UR38, c[0x0][0x198] ;  /* 0x0000660000267ab9 */ /* 0x000fc60000000a00 */
[----:B------:R-:W-:-:S04]  /*bbb0*/  SHF.R.S32.HI R3, RZ, 0x1f, R0 ;  /* 0x0000001fff037819 */ /* 0x000fc80000011400 */
[----:B------:R-:W-:Y:S01]  /*bbc0*/  LEA.HI R3, R3, R0, RZ, 0x7 ;  /* 0x0000000003037211 */ /* 0x000fe200078f38ff */
[----:B------:R-:W-:Y:S02]  /*bbd0*/  IMAD.MOV.U32 R0, RZ, RZ, 0x1 ;  /* 0x00000001ff007424 */ /* 0x000fe400078e00ff */
[----:B-1----:R-:W-:Y:S01]  /*bbe0*/  IMAD.U32 R10, RZ, RZ, UR10 ;  /* 0x0000000aff0a7e24 */ /* 0x002fe2000f8e00ff */
[----:B------:R-:W-:Y:S01]  /*bbf0*/  SHF.R.S32.HI R8, RZ, 0x7, R3 ;  /* 0x00000007ff087819 */ /* 0x000fe20000011403 */
[----:B------:R-:W-:-:S04]  /*bc00*/  IMAD.MOV.U32 R3, RZ, RZ, RZ ;  /* 0x000000ffff037224 */ /* 0x000fc800078e00ff */
[----:B------:R-:W-:-:S07]  /*bc10*/  VIADD R11, R8, 0x1 ;  /* 0x00000001080b7836 */ /* 0x000fce0000000000 */
.L_x_303:
[----:B------:R-:W-:-:S03]  /*bc20*/  UMOV UR8, 0xffffffff ;  /* 0xffffffff00087882 */ /* 0x000fc60000000000 */
[----:B------:R-:W-:Y:S05]  /*bc30*/  BRA.DIV UR8, `(.L_x_293) ;  /* 0x0000000e08987947 */ /* 0x000fea000b800000 */
[----:B------:R-:W-:-:S13]  /*bc40*/  ELECT P6, URZ, PT ;  /* 0x00000000003f782f */ /* 0x000fda00038c0000 */
.L_x_312:
[----:B------:R-:W0:Y:S01]  /*bc50*/  LDC R4, c[0x0][0x28c] ;  /* 0x0000a300ff047b82 */ /* 0x000e220000000800 */
[----:B------:R-:W-:Y:S01]  /*bc60*/  BSSY B1, `(.L_x_294) ;  /* 0x0000047000017945 */ /* 0x000fe20003800000 */
[----:B0-----:R-:W-:-:S13]  /*bc70*/  ISETP.LT.OR P6, PT, R4, 0x1, !P6 ;  /* 0x000000010400780c */ /* 0x001fda00077c1670 */
[----:B------:R-:W-:Y:S05]  /*bc80*/  @P6 BRA `(.L_x_295) ;  /* 0x0000000400106947 */ /* 0x000fea0003800000 */
[----:B------:R-:W-:Y:S01]  /*bc90*/  IMAD R13, R13, 0x8, R10 ;  /* 0x000000080d0d7824 */ /* 0x000fe200078e020a */
[----:B------:R-:W-:Y:S01]  /*bca0*/  MOV R5, R0 ;  /* 0x0000000000057202 */ /* 0x000fe20000000f00 */
[----:B------:R-:W-:Y:S02]  /*bcb0*/  IMAD.SHL.U32 R20, R7, 0x80, RZ ;  /* 0x0000008007147824 */ /* 0x000fe400078e00ff */
[----:B------:R-:W-:Y:S02]  /*bcc0*/  IMAD.MOV.U32 R21, RZ, RZ, RZ ;  /* 0x000000ffff157224 */ /* 0x000fe400078e00ff */
[----:B------:R-:W-:Y:S02]  /*bcd0*/  IMAD.MOV.U32 R4, RZ, RZ, R11 ;  /* 0x000000ffff047224 */ /* 0x000fe400078e000b */
[----:B------:R-:W-:Y:S02]  /*bce0*/  IMAD.MOV.U32 R7, RZ, RZ, R3 ;  /* 0x000000ffff077224 */ /* 0x000fe400078e0003 */
[----:B------:R-:W-:-:S07]  /*bcf0*/  IMAD.SHL.U32 R15, R13, 0x20, RZ ;  /* 0x000000200d0f7824 */ /* 0x000fce00078e00ff */
.L_x_298:
[----:B------:R-:W0:Y:S01]  /*bd00*/  S2UR UR8, SR_CgaCtaId ;  /* 0x00000000000879c3 */ /* 0x000e220000008800 */
[----:B------:R-:W-:Y:S02]  /*bd10*/  MOV R13, 0x400 ;  /* 0x00000400000d7802 */ /* 0x000fe40000000f00 */
[----:B------:R-:W-:-:S13]  /*bd20*/  LOP3.LUT P1, RZ, R18, 0x7f, RZ, 0xc0, !PT ;  /* 0x0000007f12ff7812 */ /* 0x000fda000782c0ff */
[----:B------:R-:W1:Y:S01]  /*bd30*/  @!P1 LDC R14, c[0x0][0x500] ;  /* 0x00014000ff0e9b82 */ /* 0x000e620000000800 */
[----:B0-----:R-:W-:-:S05]  /*bd40*/  IMAD.U32 R10, RZ, RZ, UR8 ;  /* 0x00000008ff0a7e24 */ /* 0x001fca000f8e00ff */
[----:B------:R-:W-:Y:S02]  /*bd50*/  LEA R24, R10, R13, 0x18 ;  /* 0x0000000d0a187211 */ /* 0x000fe400078ec0ff */
[----:B------:R-:W-:-:S03]  /*bd60*/  SHF.L.U32 R13, R5, 0x1f, RZ ;  /* 0x0000001f050d7819 */ /* 0x000fc600000006ff */
[----:B------:R-:W-:-:S04]  /*bd70*/  IMAD R22, R7, 0x8, R24 ;  /* 0x0000000807167824 */ /* 0x000fc800078e0218 */
[----:B------:R-:W0:Y:S02]  /*bd80*/  SYNCS.PHASECHK.TRANS64.TRYWAIT P0, [R22+URZ+0x10], R13 ;  /* 0x0000100d160075a7 */ /* 0x000e24000800017f */
[----:B01----:R-:W-:Y:S05]  /*bd90*/  @!P0 BRA `(.L_x_296) ;  /* 0x0000000c00608947 */ /* 0x003fea0003800000 */
.L_x_313:
[----:B0-----:R-:W-:Y:S01]  /*bda0*/  PRMT R13, R12, 0x9910, RZ ;  /* 0x000099100c0d7816 */ /* 0x001fe200000000ff */
[----:B------:R0:W-:Y:S03]  /*bdb0*/  @!P1 SYNCS.ARRIVE.TRANS64 RZ, [R22+URZ], R14 ;  /* 0x0000000e16ff99a7 */ /* 0x0001e6000800003f */
[----:B------:R-:W-:-:S13]  /*bdc0*/  ISETP.NE.AND P0, PT, R13, 0x2, PT ;  /* 0x000000020d00780c */ /* 0x000fda0003f05270 */
[----:B0-----:R-:W-:Y:S05]  /*bdd0*/  @P0 BRA `(.L_x_297) ;  /* 0x0000000000040947 */ /* 0x001fea0003800000 */
[----:B------:R-:W-:Y:S01]  /*bde0*/  BPT.TRAP 0x1 ;  /* 0x000000040000795c */ /* 0x000fe20000300000 */
.L_x_297:
[----:B------:R-:W-:Y:S01]  /*bdf0*/  IMAD.SHL.U32 R13, R7, 0x8000, RZ ;  /* 0x00008000070d7824 */ /* 0x000fe200078e00ff */
[----:B------:R-:W-:Y:S01]  /*be00*/  R2UR UR34, R21 ;  /* 0x00000000152272ca */ /* 0x000fe200000e0000 */
[----:B------:R-:W-:Y:S01]  /*be10*/  UIADD3 UR14, UP0, UR38, 0xf0, URZ ;  /* 0x000000f0260e7890 */ /* 0x000fe2000ff1e03f */
[----:B------:R-:W-:Y:S01]  /*be20*/  R2UR UR33, R22 ;  /* 0x00000000162172ca */ /* 0x000fe200000e0000 */
[--C-:B------:R-:W-:Y:S01]  /*be30*/  IMAD R14, R10, 0x800, R13.reuse ;  /* 0x000008000a0e7824 */ /* 0x100fe200078e020d */
[----:B------:R-:W-:Y:S01]  /*be40*/  R2UR UR36, R6 ;  /* 0x00000000062472ca */ /* 0x000fe200000e0000 */
[----:B------:R-:W-:Y:S01]  /*be50*/  IMAD.IADD R13, R24, 0x1, R13 ;  /* 0x00000001180d7824 */ /* 0x000fe200078e020d */
[----:B------:R-:W-:Y:S01]  /*be60*/  R2UR UR35, R15 ;  /* 0x000000000f2372ca */ /* 0x000fe200000e0000 */
[----:B------:R-:W-:Y:S01]  /*be70*/  IMAD R14, R14, 0x2, R24 ;  /* 0x000000020e0e7824 */ /* 0x000fe200078e0218 */
[----:B------:R-:W-:Y:S01]  /*be80*/  IADD3 R4, R4, -0x1, RZ ;  /* 0xffffffff04047810 */ /* 0x000fe20007ffe0ff */
[----:B------:R-:W-:Y:S01]  /*be90*/  UIADD3 UR40, UP1, UR38, 0x1f0, URZ ;  /* 0x000001f026287890 */ /* 0x000fe2000ff3e03f */
[----:B------:R-:W-:Y:S01]  /*bea0*/  R2UR UR8, R13 ;  /* 0x000000000d0872ca */ /* 0x000fe200000e0000 */
[----:B------:R-:W-:Y:S01]  /*beb0*/  UIADD3.X UR15, URZ, UR39, URZ, UP0, !UPT ;  /* 0x000000273f0f7290 */ /* 0x000fe200087fe43f */
[----:B------:R-:W-:Y:S01]  /*bec0*/  R2UR UR24, R14 ;  /* 0x000000000e1872ca */ /* 0x000fe200000e0000 */
[----:B------:R-:W-:Y:S01]  /*bed0*/  UIADD3 UR26, UR34, 0x40, URZ ;  /* 0x00000040221a7890 */ /* 0x000fe2000fffe03f */
[----:B------:R-:W-:Y:S01]  /*bee0*/  R2UR UR19, R20 ;  /* 0x00000000141372ca */ /* 0x000fe200000e0000 */
[----:B------:R-:W-:Y:S01]  /*bef0*/  UIADD3.X UR41, URZ, UR39, URZ, UP1, !UPT ;  /* 0x000000273f297290 */ /* 0x000fe20008ffe43f */
[----:B------:R-:W-:Y:S01]  /*bf00*/  ISETP.GT.AND P1, PT, R4, 0x1, PT ;  /* 0x000000010400780c */ /* 0x000fe20003f24270 */
[----:B------:R-:W-:Y:S01]  /*bf10*/  VIADD R7, R7, 0x1 ;  /* 0x0000000107077836 */ /* 0x000fe20000000000 */
[----:B------:R-:W-:Y:S01]  /*bf20*/  UMOV UR13, 0xff0000 ;  /* 0x00ff0000000d7882 */ /* 0x000fe20000000000 */
[----:B------:R-:W-:Y:S01]  /*bf30*/  UMOV UR22, 0x0 ;  /* 0x0000000000167882 */ /* 0x000fe20000000000 */
[----:B------:R-:W-:Y:S01]  /*bf40*/  UMOV UR23, 0x10000000 ;  /* 0x1000000000177882 */ /* 0x000fe20000000000 */
[----:B------:R-:W-:Y:S01]  /*bf50*/  UMOV UR25, UR33 ;  /* 0x0000002100197c82 */ /* 0x000fe20008000000 */
[----:B------:R-:W-:Y:S01]  /*bf60*/  ISETP.NE.AND P0, PT, R7, 0x2, PT ;  /* 0x000000020700780c */ /* 0x000fe20003f05270 */
[----:B------:R-:W-:Y:S01]  /*bf70*/  UIADD3 UR16, UR8, 0x20100, URZ ;  /* 0x0002010008107890 */ /* 0x000fe2000fffe03f */
[----:B------:R-:W-:Y:S01]  /*bf80*/  VIADD R21, R21, 0x80 ;  /* 0x0000008015157836 */ /* 0x000fe20000000000 */
[----:B------:R-:W-:Y:S01]  /*bf90*/  UIADD3 UR32, UR24, 0x100, URZ ;  /* 0x0000010018207890 */ /* 0x000fe2000fffe03f */
[----:B------:R-:W-:Y:S01]  /*bfa0*/  SEL R14, RZ, 0x1, P0 ;  /* 0x00000001ff0e7807 */ /* 0x000fe20000000000 */
[----:B------:R-:W-:Y:S01]  /*bfb0*/  UIADD3 UR24, UR24, 0x8100, URZ ;  /* 0x0000810018187890 */ /* 0x000fe2000fffe03f */
[----:B------:R-:W-:Y:S01]  /*bfc0*/  SEL R7, R7, RZ, P0 ;  /* 0x000000ff07077207 */ /* 0x000fe20000000000 */
[----:B------:R-:W-:Y:S01]  /*bfd0*/  UIADD3 UR8, UR8, 0x24100, URZ ;  /* 0x0002410008087890 */ /* 0x000fe2000fffe03f */
[----:B------:R-:W-:Y:S01]  /*bfe0*/  LOP3.LUT R5, R5, R14, RZ, 0x3c, !PT ;  /* 0x0000000e05057212 */ /* 0x000fe200078e3cff */
[----:B------:R-:W-:Y:S01]  /*bff0*/  UMOV UR28, UR36 ;  /* 0x00000024001c7c82 */ /* 0x000fe20008000000 */
[----:B------:R-:W-:Y:S01]  /*c000*/  UMOV UR27, UR35 ;  /* 0x00000023001b7c82 */ /* 0x000fe20008000000 */
[----:B------:R-:W-:Y:S01]  /*c010*/  UMOV UR17, UR33 ;  /* 0x0000002100117c82 */ /* 0x000fe20008000000 */
[----:B------:R-:W-:Y:S01]  /*c020*/  UMOV UR18, UR34 ;  /* 0x0000002200127c82 */ /* 0x000fe20008000000 */
[----:B------:R-:W-:Y:S01]  /*c030*/  UMOV UR20, UR36 ;  /* 0x0000002400147c82 */ /* 0x000fe20008000000 */
[----:B------:R0:W-:Y:S01]  /*c040*/  UTMALDG.3D.MULTICAST [UR32], [UR14], UR13, desc[UR22] ;  /* 0x000016200e0073b4 */ /* 0x0001e2000801180d */
[----:B------:R-:W-:Y:S01]  /*c050*/  UMOV UR9, UR33 ;  /* 0x0000002100097c82 */ /* 0x000fe20008000000 */
[----:B------:R-:W-:Y:S01]  /*c060*/  UMOV UR11, UR19 ;  /* 0x00000013000b7c82 */ /* 0x000fe20008000000 */
[----:B------:R-:W-:Y:S01]  /*c070*/  UMOV UR12, UR36 ;  /* 0x00000024000c7c82 */ /* 0x000fe20008000000 */
[----:B------:R-:W-:Y:S01]  /*c080*/  UMOV UR10, UR26 ;  /* 0x0000001a000a7c82 */ /* 0x000fe20008000000 */
[----:B------:R0:W-:Y:S01]  /*c090*/  UTMALDG.3D.MULTICAST [UR24], [UR14], UR13, desc[UR22] ;  /* 0x000016180e0073b4 */ /* 0x0001e2000801180d */
[----:B------:R0:W-:Y:S01]  /*c0a0*/  UTMALDG.3D [UR16], [UR40], desc[UR22] ;  /* 0x00001610280075b4 */ /* 0x0001e20008011000 */
[----:B------:R0:W-:Y:S02]  /*c0b0*/  UTMALDG.3D [UR8], [UR40], desc[UR22] ;  /* 0x00001608280075b4 */ /* 0x0001e40008011000 */
[----:B0-----:R-:W-:Y:S05]  /*c0c0*/  @P1 BRA `(.L_x_298) ;  /* 0xfffffffc000c1947 */ /* 0x001fea000383ffff */
.L_x_295:
[----:B------:R-:W-:Y:S05]  /*c0d0*/  BSYNC B1 ;  /* 0x0000000000017941 */ /* 0x000fea0003800000 */
.L_x_294:
[----:B------:R-:W-:Y:S01]  /*c0e0*/  LOP3.LUT P1, RZ, R9, 0xff, RZ, 0xc0, !PT ;  /* 0x000000ff09ff7812 */ /* 0x000fe2000782c0ff */
[----:B------:R-:W-:Y:S01]  /*c0f0*/  IMAD.IADD R3, R8, 0x1, R3 ;  /* 0x0000000108037824 */ /* 0x000fe200078e0203 */
[----:B------:R-:W-:Y:S01]  /*c100*/  IADD3 R16, P2, R16, UR30, RZ ;  /* 0x0000001e10107c10 */ /* 0x000fe2000ff5e0ff */
[----:B------:R-:W-:Y:S01]  /*c110*/  ULDC.64 UR8, c[0x0][0x650] ;  /* 0x0001940000087ab9 */ /* 0x000fe20000000a00 */
[----:B------:R-:W-:Y:S01]  /*c120*/  BSSY B1, `(.L_x_299) ;  /* 0x000006c000017945 */ /* 0x000fe20003800000 */
[----:B------:R-:W-:Y:S01]  /*c130*/  IMAD.MOV.U32 R13, RZ, RZ, -0x1 ;  /* 0xffffffffff0d7424 */ /* 0x000fe200078e00ff */
[----:B------:R-:W-:Y:S01]  /*c140*/  ISETP.GT.U32.AND P0, PT, R3, 0x1, PT ;  /* 0x000000010300780c */ /* 0x000fe20003f04070 */
[----:B------:R-:W-:Y:S01]  /*c150*/  IMAD.MOV.U32 R7, RZ, RZ, -0x1 ;  /* 0xffffffffff077424 */ /* 0x000fe200078e00ff */
[----:B------:R-:W-:Y:S01]  /*c160*/  SHF.R.U32.HI R4, RZ, 0x1, R3 ;  /* 0x00000001ff047819 */ /* 0x000fe20000011603 */
[----:B------:R-:W-:Y:S01]  /*c170*/  IMAD.MOV.U32 R6, RZ, RZ, -0x1 ;  /* 0xffffffffff067424 */ /* 0x000fe200078e00ff */
[----:B------:R-:W-:-:S02]  /*c180*/  ISETP.LT.U32.AND P0, PT, R8, 0x2, P0 ;  /* 0x000000020800780c */ /* 0x000fc40000701070 */
[----:B------:R-:W-:Y:S01]  /*c190*/  IADD3.X R17, R17, UR7, RZ, P2, !PT ;  /* 0x0000000711117c10 */ /* 0x000fe200097fe4ff */
[----:B------:R-:W0:Y:S01]  /*c1a0*/  @P1 S2R R10, SR_CgaCtaId ;  /* 0x00000000000a1919 */ /* 0x000e220000008800 */
[----:B------:R-:W-:Y:S02]  /*c1b0*/  @P1 MOV R5, 0x400 ;  /* 0x0000040000051802 */ /* 0x000fe40000000f00 */
[----:B------:R-:W-:Y:S02]  /*c1c0*/  ISETP.GE.U32.AND P2, PT, R16, UR8, PT ;  /* 0x0000000810007c0c */ /* 0x000fe4000bf46070 */
[----:B------:R-:W-:Y:S02]  /*c1d0*/  LOP3.LUT R4, R4, 0x1, RZ, 0xc0, !PT ;  /* 0x0000000104047812 */ /* 0x000fe400078ec0ff */
[----:B------:R-:W-:Y:S02]  /*c1e0*/  LOP3.LUT R3, R3, 0x1, RZ, 0xc0, !PT ;  /* 0x0000000103037812 */ /* 0x000fe400078ec0ff */
[----:B------:R-:W-:-:S02]  /*c1f0*/  PRMT R9, RZ, 0x7610, R9 ;  /* 0x00007610ff097816 */ /* 0x000fc40000000009 */
[----:B0-----:R-:W-:-:S04]  /*c200*/  @P1 LEA R5, R10, R5, 0x18 ;  /* 0x000000050a051211 */ /* 0x001fc800078ec0ff */
[----:B------:R0:W-:Y:S01]  /*c210*/  @P1 SYNCS.ARRIVE.TRANS64.A1T0 RZ, [R5+URZ+0x38], RZ ;  /* 0x000038ff05ff19a7 */ /* 0x0001e2000810003f */
[----:B------:R-:W-:-:S04]  /*c220*/  ISETP.NE.U32.AND P1, PT, R4, 0x1, PT ;  /* 0x000000010400780c */ /* 0x000fc80003f25070 */
[----:B------:R-:W-:Y:S02]  /*c230*/  ISETP.GT.U32.AND P1, PT, R8, 0x1, !P1 ;  /* 0x000000010800780c */ /* 0x000fe40004f24070 */
[----:B0-----:R-:W-:Y:S02]  /*c240*/  SEL R5, RZ, 0x1, !P0 ;  /* 0x00000001ff057807 */ /* 0x001fe40004000000 */
[----:B------:R-:W-:Y:S02]  /*c250*/  ISETP.GE.U32.AND.EX P0, PT, R17, UR9, PT, P2 ;  /* 0x0000000911007c0c */ /* 0x000fe4000bf06120 */
[----:B------:R-:W-:-:S04]  /*c260*/  SEL R4, RZ, 0x1, !P1 ;  /* 0x00000001ff047807 */ /* 0x000fc80004800000 */
[----:B------:R-:W-:Y:S02]  /*c270*/  LOP3.LUT R0, R4, R0, R5, 0x96, !PT ;  /* 0x0000000004007212 */ /* 0x000fe400078e9605 */
[----:B------:R-:W-:-:S05]  /*c280*/  PRMT R4, RZ, 0x7610, R4 ;  /* 0x00007610ff047816 */ /* 0x000fca0000000004 */
[----:B------:R-:W-:Y:S05]  /*c290*/  @P0 BRA `(.L_x_300) ;  /* 0x0000000400500947 */ /* 0x000fea0003800000 */
[----:B------:R-:W0:Y:S01]  /*c2a0*/  S2R R15, SR_CTAID.X ;  /* 0x00000000000f7919 */ /* 0x000e220000002500 */
[----:B------:R-:W-:Y:S01]  /*c2b0*/  ULDC.64 UR8, c[0x0][0x628] ;  /* 0x00018a0000087ab9 */ /* 0x000fe20000000a00 */
[----:B------:R-:W1:Y:S01]  /*c2c0*/  LDC R20, c[0x0][0x144] ;  /* 0x00005100ff147b82 */ /* 0x000e620000000800 */
[----:B------:R-:W-:Y:S01]  /*c2d0*/  ISETP.NE.U32.AND P0, PT, RZ, UR8, PT ;  /* 0x00000008ff007c0c */ /* 0x000fe2000bf05070 */
[----:B------:R-:W2:Y:S01]  /*c2e0*/  S2R R13, SR_CTAID.Y ;  /* 0x00000000000d7919 */ /* 0x000ea20000002600 */
[----:B------:R-:W-:Y:S01]  /*c2f0*/  ULDC UR11, c[0x0][0x630] ;  /* 0x00018c00000b7ab9 */ /* 0x000fe20000000800 */
[----:B------:R-:W-:Y:S01]  /*c300*/  ULDC UR12, c[0x0][0x150] ;  /* 0x00005400000c7ab9 */ /* 0x000fe20000000800 */
[----:B------:R-:W-:Y:S01]  /*c310*/  ISETP.NE.AND.EX P0, PT, RZ, UR9, PT, P0 ;  /* 0x00000009ff007c0c */ /* 0x000fe2000bf05300 */
[----:B------:R-:W-:Y:S02]  /*c320*/  IMAD.MOV.U32 R4, RZ, RZ, R16 ;  /* 0x000000ffff047224 */ /* 0x000fe400078e0010 */
[----:B------:R-:W-:Y:S01]  /*c330*/  IMAD.MOV.U32 R5, RZ, RZ, R17 ;  /* 0x000000ffff057224 */ /* 0x000fe200078e0011 */
[----:B0-----:R-:W-:-:S09]  /*c340*/  I2FP.F32.U32 R22, R15 ;  /* 0x0000000f00167245 */ /* 0x001fd20000201000 */
[----:B------:R-:W-:Y:S05]  /*c350*/  @!P0 BRA `(.L_x_301) ;  /* 0x0000000000288947 */ /* 0x000fea0003800000 */
[----:B------:R-:W-:Y:S02]  /*c360*/  ULDC UR10, c[0x0][0x634] ;  /* 0x00018d00000a7ab9 */ /* 0x000fe40000000800 */
[----:B------:R-:W-:-:S05]  /*c370*/  IADD3 R5, P0, R16, UR10, RZ ;  /* 0x0000000a10057c10 */ /* 0x000fca000ff1e0ff */
[----:B------:R-:W-:-:S04]  /*c380*/  IMAD.X R21, RZ, RZ, R17, P0 ;  /* 0x000000ffff157224 */ /* 0x000fc800000e0611 */
[----:B------:R-:W-:-:S04]  /*c390*/  IMAD.WIDE.U32 R6, R21, UR8, RZ ;  /* 0x0000000815067c25 */ /* 0x000fc8000f8e00ff */
[----:B------:R-:W-:-:S04]  /*c3a0*/  IMAD.WIDE.U32 R6, P0, R5, UR9, R6 ;  /* 0x0000000905067c25 */ /* 0x000fc8000f800006 */
[----:B------:R-:W-:Y:S01]  /*c3b0*/  IMAD.WIDE.U32 R4, R5, UR8, RZ ;  /* 0x0000000805047c25 */ /* 0x000fe2000f8e00ff */
[----:B------:R-:W-:-:S04]  /*c3c0*/  MOV R4, R7 ;  /* 0x0000000700047202 */ /* 0x000fc80000000f00 */
[----:B------:R-:W-:Y:S01]  /*c3d0*/  IADD3 RZ, P1, R5, R6, RZ ;  /* 0x0000000605ff7210 */ /* 0x000fe20007f3e0ff */
[----:B------:R-:W-:-:S04]  /*c3e0*/  IMAD.X R5, RZ, RZ, RZ, P0 ;  /* 0x000000ffff057224 */ /* 0x000fc800000e06ff */
[----:B------:R-:W-:-:S08]  /*c3f0*/  IMAD.WIDE.U32.X R4, R21, UR9, R4, P1 ;  /* 0x0000000915047c25 */ /* 0x000fd000088e0404 */
.L_x_301:
[----:B------:R-:W-:Y:S01]  /*c400*/  FMUL R22, R22, UR12 ;  /* 0x0000000c16167c20 */ /* 0x000fe20008400000 */
[--C-:B------:R-:W-:Y:S01]  /*c410*/  SHF.R.U64 R14, R4, UR11, R5.reuse ;  /* 0x0000000b040e7c19 */ /* 0x100fe20008001205 */
[----:B------:R-:W-:Y:S01]  /*c420*/  ULDC.64 UR8, c[0x0][0x620] ;  /* 0x0001880000087ab9 */ /* 0x000fe20000000a00 */
[----:B------:R-:W-:Y:S01]  /*c430*/  SHF.R.U32.HI R4, RZ, UR11, R5 ;  /* 0x0000000bff047c19 */ /* 0x000fe20008011605 */
[----:B------:R-:W-:Y:S01]  /*c440*/  ULDC.64 UR10, c[0x0][0x640] ;  /* 0x00019000000a7ab9 */ /* 0x000fe20000000a00 */
[----:B------:R-:W-:Y:S01]  /*c450*/  IADD3 R5, P0, RZ, -R14, RZ ;  /* 0x8000000eff057210 */ /* 0x000fe20007f1e0ff */
[----:B------:R-:W0:Y:S04]  /*c460*/  F2I.U32.TRUNC.NTZ R22, R22 ;  /* 0x0000001600167305 */ /* 0x000e28000020f000 */
[----:B------:R-:W-:Y:S01]  /*c470*/  IMAD.X R4, RZ, RZ, ~R4, P0 ;  /* 0x000000ffff047224 */ /* 0x000fe200000e0e04 */
[----:B------:R-:W-:-:S03]  /*c480*/  ISETP.NE.U32.AND P0, PT, RZ, UR10, PT ;  /* 0x0000000aff007c0c */ /* 0x000fc6000bf05070 */
[----:B------:R-:W-:Y:S01]  /*c490*/  IMAD R4, R4, UR8, RZ ;  /* 0x0000000804047c24 */ /* 0x000fe2000f8e02ff */
[----:B------:R-:W-:-:S03]  /*c4a0*/  ISETP.NE.AND.EX P0, PT, RZ, UR11, PT, P0 ;  /* 0x0000000bff007c0c */ /* 0x000fc6000bf05300 */
[C---:B------:R-:W-:Y:S01]  /*c4b0*/  IMAD R7, R5.reuse, UR9, R4 ;  /* 0x0000000905077c24 */ /* 0x040fe2000f8e0204 */
[----:B------:R-:W-:Y:S01]  /*c4c0*/  ULDC UR9, c[0x0][0x154] ;  /* 0x0000550000097ab9 */ /* 0x000fe20000000800 */
[----:B------:R-:W-:Y:S01]  /*c4d0*/  IMAD.WIDE.U32 R4, R5, UR8, R16 ;  /* 0x0000000805047c25 */ /* 0x000fe2000f8e0010 */
[----:B------:R-:W-:-:S03]  /*c4e0*/  ULDC UR8, c[0x0][0x618] ;  /* 0x0001860000087ab9 */ /* 0x000fc60000000800 */
[----:B0-----:R-:W-:Y:S02]  /*c4f0*/  IMAD.MOV R6, RZ, RZ, -R22 ;  /* 0x000000ffff067224 */ /* 0x001fe400078e0a16 */
[----:B------:R-:W-:Y:S02]  /*c500*/  IMAD.IADD R5, R5, 0x1, R7 ;  /* 0x0000000105057824 */ /* 0x000fe400078e0207 */
[----:B-1----:R-:W-:Y:S01]  /*c510*/  IMAD R15, R20, R6, R15 ;  /* 0x00000006140f7224 */ /* 0x002fe200078e020f */
[----:B--2---:R-:W-:Y:S01]  /*c520*/  I2FP.F32.U32 R6, R13 ;  /* 0x0000000d00067245 */ /* 0x004fe20000201000 */
[----:B------:R-:W0:Y:S01]  /*c530*/  LDC R20, c[0x0][0x148] ;  /* 0x00005200ff147b82 */ /* 0x000e220000000800 */
[--C-:B------:R-:W-:Y:S02]  /*c540*/  SHF.R.U64 R21, R4, UR8, R5.reuse ;  /* 0x0000000804157c19 */ /* 0x100fe40008001205 */
[----:B------:R-:W-:Y:S01]  /*c550*/  SHF.R.U32.HI R4, RZ, UR8, R5 ;  /* 0x00000008ff047c19 */ /* 0x000fe20008011605 */
[----:B------:R-:W-:Y:S01]  /*c560*/  FMUL R6, R6, UR9 ;  /* 0x0000000906067c20 */ /* 0x000fe20008400000 */
[----:B------:R-:W-:-:S02]  /*c570*/  ULDC UR8, c[0x0][0x608] ;  /* 0x0001820000087ab9 */ /* 0x000fc40000000800 */
[--C-:B------:R-:W-:Y:S01]  /*c580*/  SHF.R.U64 R23, R21, UR8, R4.reuse ;  /* 0x0000000815177c19 */ /* 0x100fe20008001204 */
[----:B------:R1:W2:Y:S01]  /*c590*/  F2I.U32.TRUNC.NTZ R24, R6 ;  /* 0x0000000600187305 */ /* 0x0002a2000020f000 */
[----:B------:R-:W-:Y:S01]  /*c5a0*/  SHF.R.U32.HI R4, RZ, UR8, R4 ;  /* 0x00000008ff047c19 */ /* 0x000fe20008011604 */
[----:B------:R-:W-:-:S03]  /*c5b0*/  ULDC UR8, c[0x0][0x658] ;  /* 0x0001960000087ab9 */ /* 0x000fc60000000800 */
[--C-:B------:R-:W-:Y:S02]  /*c5c0*/  SHF.R.U64 R22, R23, UR8, R4.reuse ;  /* 0x0000000817167c19 */ /* 0x100fe40008001204 */
[----:B------:R-:W-:-:S03]  /*c5d0*/  SHF.R.U32.HI R25, RZ, UR8, R4 ;  /* 0x00000008ff197c19 */ /* 0x000fc60008011604 */
[----:B------:R-:W-:Y:S02]  /*c5e0*/  IMAD.MOV.U32 R4, RZ, RZ, R22 ;  /* 0x000000ffff047224 */ /* 0x000fe400078e0016 */
[----:B------:R-:W-:Y:S01]  /*c5f0*/  IMAD.MOV.U32 R5, RZ, RZ, R25 ;  /* 0x000000ffff057224 */ /* 0x000fe200078e0019 */
[----:B-1----:R-:W-:Y:S06]  /*c600*/  @!P0 BRA `(.L_x_302) ;  /* 0x0000000000288947 */ /* 0x002fec0003800000 */
[----:B------:R-:W-:Y:S02]  /*c610*/  ULDC UR8, c[0x0][0x64c] ;  /* 0x0001930000087ab9 */ /* 0x000fe40000000800 */
[----:B------:R-:W-:-:S05]  /*c620*/  IADD3 R5, P0, R22, UR8, RZ ;  /* 0x0000000816057c10 */ /* 0x000fca000ff1e0ff */
[----:B------:R-:W-:-:S04]  /*c630*/  IMAD.X R25, RZ, RZ, R25, P0 ;  /* 0x000000ffff197224 */ /* 0x000fc800000e0619 */
[----:B------:R-:W-:-:S04]  /*c640*/  IMAD.WIDE.U32 R6, R25, UR10, RZ ;  /* 0x0000000a19067c25 */ /* 0x000fc8000f8e00ff */
[----:B------:R-:W-:-:S04]  /*c650*/  IMAD.WIDE.U32 R6, P0, R5, UR11, R6 ;  /* 0x0000000b05067c25 */ /* 0x000fc8000f800006 */
[----:B------:R-:W-:-:S04]  /*c660*/  IMAD.WIDE.U32 R4, R5, UR10, RZ ;  /* 0x0000000a05047c25 */ /* 0x000fc8000f8e00ff */
[----:B------:R-:W-:Y:S01]  /*c670*/  IMAD.MOV.U32 R4, RZ, RZ, R7 ;  /* 0x000000ffff047224 */ /* 0x000fe200078e0007 */
[----:B------:R-:W-:Y:S01]  /*c680*/  IADD3 RZ, P1, R5, R6, RZ ;  /* 0x0000000605ff7210 */ /* 0x000fe20007f3e0ff */
[----:B------:R-:W-:-:S04]  /*c690*/  IMAD.X R5, RZ, RZ, RZ, P0 ;  /* 0x000000ffff057224 */ /* 0x000fc800000e06ff */
[----:B------:R-:W-:-:S08]  /*c6a0*/  IMAD.WIDE.U32.X R4, R25, UR11, R4, P1 ;  /* 0x0000000b19047c25 */ /* 0x000fd000088e0404 */
.L_x_302:
[----:B------:R-:W-:Y:S01]  /*c6b0*/  ISETP.NE.AND P0, PT, R2, 0x1, PT ;  /* 0x000000010200780c */ /* 0x000fe20003f05270 */
[----:B------:R-:W-:Y:S01]  /*c6c0*/  ULDC UR8, c[0x0][0x648] ;  /* 0x0001920000087ab9 */ /* 0x000fe20000000800 */
[----:B------:R-:W-:Y:S01]  /*c6d0*/  LOP3.LUT R23, R23, UR6, RZ, 0xc0, !PT ;  /* 0x0000000617177c12 */ /* 0x000fe2000f8ec0ff */
[----:B--2---:R-:W-:Y:S01]  /*c6e0*/  IMAD.MOV R24, RZ, RZ, -R24 ;  /* 0x000000ffff187224 */ /* 0x004fe200078e0a18 */
[----:B------:R-:W-:Y:S01]  /*c6f0*/  SHF.R.U64 R4, R4, UR8, R5 ;  /* 0x0000000804047c19 */ /* 0x000fe20008001205 */
[----:B------:R-:W-:Y:S01]  /*c700*/  ULDC UR8, c[0x0][0x638] ;  /* 0x00018e0000087ab9 */ /* 0x000fe20000000800 */
[----:B------:R-:W-:Y:S01]  /*c710*/  LOP3.LUT R21, R21, UR4, RZ, 0xc0, !PT ;  /* 0x0000000415157c12 */ /* 0x000fe2000f8ec0ff */
[----:B------:R-:W-:Y:S01]  /*c720*/  ULDC UR9, c[0x0][0x610] ;  /* 0x0001840000097ab9 */ /* 0x000fe20000000800 */
[C---:B------:R-:W-:Y:S01]  /*c730*/  IADD3 R5, -R4.reuse, RZ, RZ ;  /* 0x000000ff04057210 */ /* 0x040fe20007ffe1ff */
[----:B------:R-:W-:Y:S02]  /*c740*/  IMAD R4, R4, UR5, R23 ;  /* 0x0000000504047c24 */ /* 0x000fe4000f8e0217 */
[----:B------:R-:W-:-:S02]  /*c750*/  IMAD.MOV.U32 R6, RZ, RZ, R14 ;  /* 0x000000ffff067224 */ /* 0x000fc400078e000e */
[----:B0-----:R-:W-:Y:S02]  /*c760*/  @P0 IMAD R15, R20, R24, R13 ;  /* 0x00000018140f0224 */ /* 0x001fe400078e020d */
[----:B------:R-:W-:Y:S01]  /*c770*/  IMAD R22, R5, UR8, R22 ;  /* 0x0000000805167c24 */ /* 0x000fe2000f8e0216 */
[----:B------:R-:W-:Y:S01]  /*c780*/  ULDC UR8, c[0x0][0x600] ;  /* 0x0001800000087ab9 */ /* 0x000fe20000000800 */
[----:B------:R-:W-:Y:S02]  /*c790*/  IMAD R15, R4, UR9, R15 ;  /* 0x00000009040f7c24 */ /* 0x000fe4000f8e020f */
[----:B------:R-:W-:Y:S02]  /*c7a0*/  IMAD R22, R22, UR8, R21 ;  /* 0x0000000816167c24 */ /* 0x000fe4000f8e0215 */
[----:B------:R-:W-:-:S03]  /*c7b0*/  IMAD.MOV.U32 R4, RZ, RZ, 0x1 ;  /* 0x00000001ff047424 */ /* 0x000fc600078e00ff */
[----:B------:R-:W-:Y:S02]  /*c7c0*/  SEL R7, R22, R15, !P0 ;  /* 0x0000000f16077207 */ /* 0x000fe40004000000 */
[----:B------:R-:W-:-:S07]  /*c7d0*/  SEL R13, R15, R22, !P0 ;  /* 0x000000160f0d7207 */ /* 0x000fce0004000000 */
.L_x_300:
[----:B------:R-:W-:Y:S05]  /*c7e0*/  BSYNC B1 ;  /* 0x0000000000017941 */ /* 0x000fea0003800000 */
.L_x_299:
[----:B------:R-:W-:-:S13]  /*c7f0*/  LOP3.LUT P0, RZ, R4, 0xff, RZ, 0xc0, !PT ;  /* 0x000000ff04ff7812 */ /* 0x000fda000780c0ff */
[----:B------:R-:W-:Y:S05]  /*c800*/  @P0 BRA `(.L_x_303) ;  /* 0xfffffff400040947 */ /* 0x000fea000383ffff */
[----:B------:R-:W-:Y:S05]  /*c810*/  BSYNC B0 ;  /* 0x0000000000007941 */ /* 0x000fea0003800000 */
.L_x_292:
[----:B------:R-:W-:-:S03]  /*c820*/  UMOV UR8, 0xffffffff ;  /* 0xffffffff00087882 */ /* 0x000fc60000000000 */
[----:B------:R-:W-:Y:S05]  /*c830*/  BRA.DIV UR8, `(.L_x_304) ;  /* 0x0000000208cc7947 */ /* 0x000fea000b800000 */
[----:B------:R-:W-:-:S13]  /*c840*/  ELECT P6, URZ, PT ;  /* 0x00000000003f782f */ /* 0x000fda00038c0000 */
.L_x_316:
[----:B------:R-:W-:Y:S04]  /*c850*/  BSSY B0, `(.L_x_305) ;  /* 0x0000019000007945 */ /* 0x000fe80003800000 */
[----:B------:R-:W-:Y:S05]  /*c860*/  @!P6 BRA `(.L_x_306) ;  /* 0x00000000005ce947 */ /* 0x000fea0003800000 */
[----:B------:R-:W-:-:S04]  /*c870*/  LOP3.LUT R19, R19, 0x2, RZ, 0xfc, !PT ;  /* 0x0000000213137812 */ /* 0x000fc800078efcff */
[----:B------:R-:W-:-:S13]  /*c880*/  ISETP.NE.AND P0, PT, R19, 0x3, PT ;  /* 0x000000031300780c */ /* 0x000fda0003f05270 */
[----:B------:R-:W-:Y:S05]  /*c890*/  @!P0 BRA `(.L_x_307) ;  /* 0x0000000000048947 */ /* 0x000fea0003800000 */
[----:B------:R-:W-:Y:S01]  /*c8a0*/  BPT.TRAP 0x1 ;  /* 0x000000040000795c */ /* 0x000fe20000300000 */
.L_x_307:
[----:B------:R-:W0:Y:S01]  /*c8b0*/  S2R R5, SR_CgaCtaId ;  /* 0x0000000000057919 */ /* 0x000e220000008800 */
[----:B------:R-:W-:Y:S02]  /*c8c0*/  MOV R2, 0x400 ;  /* 0x0000040000027802 */ /* 0x000fe40000000f00 */
[----:B------:R-:W-:Y:S02]  /*c8d0*/  SHF.L.U32 R4, R0, 0x1f, RZ ;  /* 0x0000001f00047819 */ /* 0x000fe400000006ff */
[----:B0-----:R-:W-:-:S05]  /*c8e0*/  LEA R2, R5, R2, 0x18 ;  /* 0x0000000205027211 */ /* 0x001fca00078ec0ff */
[----:B------:R-:W-:-:S04]  /*c8f0*/  VIADD R2, R2, 0x10 ;  /* 0x0000001002027836 */ /* 0x000fc80000000000 */
[C---:B------:R-:W-:Y:S02]  /*c900*/  IMAD R7, R3.reuse, 0x8, R2 ;  /* 0x0000000803077824 */ /* 0x040fe400078e0202 */
[----:B------:R-:W-:Y:S02]  /*c910*/  VIADD R3, R3, 0x1 ;  /* 0x0000000103037836 */ /* 0x000fe40000000000 */
[----:B------:R-:W0:Y:S03]  /*c920*/  SYNCS.PHASECHK.TRANS64.TRYWAIT P0, [R7+URZ], R4 ;  /* 0x00000004070075a7 */ /* 0x000e26000800017f */
[----:B------:R-:W-:-:S04]  /*c930*/  ISETP.NE.AND P1, PT, R3, 0x2, PT ;  /* 0x000000020300780c */ /* 0x000fc80003f25270 */
[----:B------:R-:W-:Y:S02]  /*c940*/  SEL R5, RZ, 0x1, P1 ;  /* 0x00000001ff057807 */ /* 0x000fe40000800000 */
[----:B------:R-:W-:Y:S02]  /*c950*/  SEL R3, R3, RZ, P1 ;  /* 0x000000ff03037207 */ /* 0x000fe40000800000 */
[----:B------:R-:W-:Y:S01]  /*c960*/  LOP3.LUT R0, R0, R5, RZ, 0x3c, !PT ;  /* 0x0000000500007212 */ /* 0x000fe200078e3cff */
[----:B0-----:R-:W-:Y:S06]  /*c970*/  @!P0 BRA `(.L_x_308) ;  /* 0x00000000009c8947 */ /* 0x001fec0003800000 */
.L_x_317:
[----:B------:R-:W-:Y:S01]  /*c980*/  IMAD R3, R3, 0x8, R2 ;  /* 0x0000000803037824 */ /* 0x000fe200078e0202 */
[----:B------:R-:W-:-:S07]  /*c990*/  SHF.L.U32 R0, R0, 0x1f, RZ ;  /* 0x0000001f00007819 */ /* 0x000fce00000006ff */
.L_x_309:
[----:B-1----:R1:W2:Y:S02]  /*c9a0*/  SYNCS.PHASECHK.TRANS64.TRYWAIT P0, [R3+URZ], R0 ;  /* 0x00000000030075a7 */ /* 0x0022a4000800017f */
[----:B--2---:R-:W-:Y:S05]  /*c9b0*/  @!P0 NANOSLEEP.SYNCS 0x989680 ;  /* 0x009896800000895d */ /* 0x004fea0003900000 */
[----:B------:R-:W2:Y:S02]  /*c9c0*/  @!P0 SYNCS.PHASECHK.TRANS64 P0, [R3+URZ], R0 ;  /* 0x00000000030085a7 */ /* 0x000ea4000800007f */
[----:B--2---:R-:W-:Y:S05]  /*c9d0*/  @!P0 BRA `(.L_x_309) ;  /* 0xfffffffc00f08947 */ /* 0x004fea000383ffff */
.L_x_306:
[----:B------:R-:W-:Y:S05]  /*c9e0*/  BSYNC B0 ;  /* 0x0000000000007941 */ /* 0x000fea0003800000 */
.L_x_305:
[----:B------:R-:W-:Y:S05]  /*c9f0*/  EXIT ;  /* 0x000000000000794d */ /* 0x000fea0003800000 */
.L_x_21:
[----:B---3--:R3:W4:Y:S02]  /*ca00*/  SYNCS.PHASECHK.TRANS64.TRYWAIT P1, [R3+URZ], R0 ;  /* 0x00000000030075a7 */ /* 0x008724000802017f */
[----:B----4-:R-:W-:Y:S05]  /*ca10*/  @!P1 NANOSLEEP.SYNCS 0x989680 ;  /* 0x009896800000995d */ /* 0x010fea0003900000 */
[----:B------:R-:W4:Y:S02]  /*ca20*/  @!P1 SYNCS.PHASECHK.TRANS64 P1, [R3+URZ], R0 ;  /* 0x00000000030095a7 */ /* 0x000f24000802007f */
[----:B----4-:R-:W-:Y:S05]  /*ca30*/  @!P1 BRA `(.L_x_21) ;  /* 0xfffffffc00f09947 */ /* 0x010fea000383ffff */
[----:B------:R-:W-:Y:S05]  /*ca40*/  BRA `(.L_x_20) ;  /* 0xffffff4800887947 */ /* 0x000fea000383ffff */
.L_x_26:
[----:B-1----:R1:W2:Y:S02]  /*ca50*/  SYNCS.PHASECHK.TRANS64.TRYWAIT P1, [R5+URZ], R4 ;  /* 0x00000004050075a7 */ /* 0x0022a4000802017f */
[----:B--2---:R-:W-:Y:S05]  /*ca60*/  @!P1 NANOSLEEP.SYNCS 0x989680 ;  /* 0x009896800000995d */ /* 0x004fea0003900000 */
[----:B------:R-:W2:Y:S02]  /*ca70*/  @!P1 SYNCS.PHASECHK.TRANS64 P1, [R5+URZ], R4 ;  /* 0x00000004050095a7 */ /* 0x000ea4000802007f */
[----:B--2---:R-:W-:Y:S05]  /*ca80*/  @!P1 BRA `(.L_x_26) ;  /* 0xfffffffc00f09947 */ /* 0x004fea000383ffff */
[----:B------:R-:W-:Y:S05]  /*ca90*/  BRA `(.L_x_25) ;  /* 0xffffff50008c7947 */ /* 0x000fea000383ffff */
.L_x_293:
[----:B------:R-:W-:Y:S01]  /*caa0*/  BSSY B1, `(.L_x_310) ;  /* 0x0000006000017945 */ /* 0x000fe20003800000 */
[----:B------:R-:W-:-:S07]  /*cab0*/  IMAD.MOV.U32 R15, RZ, RZ, -0x1 ;  /* 0xffffffffff0f7424 */ /* 0x000fce00078e00ff */
[----:B------:R-:W-:Y:S05]  /*cac0*/  WARPSYNC.COLLECTIVE R15, `(.L_x_311) ;  /* 0x000000000f0c7348 */ /* 0x000fea0003c00000 */
[----:B------:R-:W-:Y:S02]  /*cad0*/  ELECT P6, UR62, PT ;  /* 0x00000000003e782f */ /* 0x000fe400038c0000 */
[----:B------:R-:W-:Y:S01]  /*cae0*/  MOV R14, UR62 ;  /* 0x0000003e000e7c02 */ /* 0x000fe20008000f00 */
[----:B------:R-:W-:Y:S10]  /*caf0*/  ENDCOLLECTIVE ;  /* 0x000000000000791b */ /* 0x000ff40003800000 */
.L_x_311:
[----:B------:R-:W-:Y:S05]  /*cb00*/  BSYNC B1 ;  /* 0x0000000000017941 */ /* 0x000fea0003800000 */
.L_x_310:
[----:B------:R-:W-:Y:S05]  /*cb10*/  BRA `(.L_x_312) ;  /* 0xfffffff0004c7947 */ /* 0x000fea000383ffff */
.L_x_296:
[----:B0-----:R0:W1:Y:S02]  /*cb20*/  SYNCS.PHASECHK.TRANS64.TRYWAIT P0, [R22+URZ+0x10], R13 ;  /* 0x0000100d160075a7 */ /* 0x001064000800017f */
[----:B-1----:R-:W-:Y:S05]  /*cb30*/  @!P0 NANOSLEEP.SYNCS 0x989680 ;  /* 0x009896800000895d */ /* 0x002fea0003900000 */
[----:B------:R-:W1:Y:S02]  /*cb40*/  @!P0 SYNCS.PHASECHK.TRANS64 P0, [R22+URZ+0x10], R13 ;  /* 0x0000100d160085a7 */ /* 0x000e64000800007f */
[----:B-1----:R-:W-:Y:S05]  /*cb50*/  @!P0 BRA `(.L_x_296) ;  /* 0xfffffffc00f08947 */ /* 0x002fea000383ffff */
[----:B------:R-:W-:Y:S05]  /*cb60*/  BRA `(.L_x_313) ;  /* 0xfffffff0008c7947 */ /* 0x000fea000383ffff */
.L_x_304:
[----:B------:R-:W-:Y:S01]  /*cb70*/  BSSY B0, `(.L_x_314) ;  /* 0x0000006000007945 */ /* 0x000fe20003800000 */
[----:B------:R-:W-:-:S07]  /*cb80*/  IMAD.MOV.U32 R15, RZ, RZ, -0x1 ;  /* 0xffffffffff0f7424 */ /* 0x000fce00078e00ff */
[----:B------:R-:W-:Y:S05]  /*cb90*/  WARPSYNC.COLLECTIVE R15, `(.L_x_315) ;  /* 0x000000000f0c7348 */ /* 0x000fea0003c00000 */
[----:B------:R-:W-:Y:S02]  /*cba0*/  ELECT P6, UR62, PT ;  /* 0x00000000003e782f */ /* 0x000fe400038c0000 */
[----:B------:R-:W-:Y:S01]  /*cbb0*/  MOV R14, UR62 ;  /* 0x0000003e000e7c02 */ /* 0x000fe20008000f00 */
[----:B------:R-:W-:Y:S10]  /*cbc0*/  ENDCOLLECTIVE ;  /* 0x000000000000791b */ /* 0x000ff40003800000 */
.L_x_315:
[----:B------:R-:W-:Y:S05]  /*cbd0*/  BSYNC B0 ;  /* 0x0000000000007941 */ /* 0x000fea0003800000 */
.L_x_314:
[----:B------:R-:W-:Y:S05]  /*cbe0*/  BRA `(.L_x_316) ;  /* 0xfffffffc00187947 */ /* 0x000fea000383ffff */
.L_x_308:
[----:B0-----:R0:W1:Y:S02]  /*cbf0*/  SYNCS.PHASECHK.TRANS64.TRYWAIT P0, [R7+URZ], R4 ;  /* 0x00000004070075a7 */ /* 0x001064000800017f */
[----:B-1----:R-:W-:Y:S05]  /*cc00*/  @!P0 NANOSLEEP.SYNCS 0x989680 ;  /* 0x009896800000895d */ /* 0x002fea0003900000 */
[----:B------:R-:W1:Y:S02]  /*cc10*/  @!P0 SYNCS.PHASECHK.TRANS64 P0, [R7+URZ], R4 ;  /* 0x00000004070085a7 */ /* 0x000e64000800007f */
[----:B-1----:R-:W-:Y:S05]  /*cc20*/  @!P0 BRA `(.L_x_308) ;  /* 0xfffffffc00f08947 */ /* 0x002fea000383ffff */
[----:B------:R-:W-:Y:S05]  /*cc30*/  BRA `(.L_x_317) ;  /* 0xfffffffc00507947 */ /* 0x000fea000383ffff */
.L_x_318:
[----:B------:R-:W-:-:S00]  /*cc40*/  BRA `(.L_x_318) ;  /* 0xfffffffc00fc7947 */ /* 0x000fc0000383ffff */
[----:B------:R-:W-:-:S00]  /*cc50*/  NOP ;  /* 0x0000000000007918 */ /* 0x000fc00000000000 */
        /* <DEDUP_REMOVED lines=10> */
.L_x_319:


//--------------------- .nv.global.init           --------------------------
	.section	.nv.global.init,"aw",@progbits
.nv.global.init:
	.type		$str$22,@object
	.size		$str$22,($str$23 - $str$22)
$str$22:
        /*0000*/ 	.byte	0x6b, 0x5f, 0x74, 0x69, 0x6c, 0x65, 0x5f, 0x63, 0x6f, 0x75, 0x6e, 0x74, 0x20, 0x3e, 0x3d, 0x20
        /*0010*/ 	.byte	0x31, 0x00
	.type		$str$23,@object
	.size		$str$23,(__unnamed_1 - $str$23)
$str$23:
        /*0012*/ 	.byte	0x2f, 0x74, 0x6d, 0x70, 0x2f, 0x63, 0x75, 0x74, 0x6c, 0x61, 0x73, 0x73, 0x5f, 0x73, 0x77, 0x65
        /*0022*/ 	.byte	0x65, 0x70, 0x5f, 0x73, 0x72, 0x63, 0x2f, 0x69, 0x6e, 0x63, 0x6c, 0x75, 0x64, 0x65, 0x2f, 0x63
        /*0032*/ 	.byte	0x75, 0x74, 0x6c, 0x61, 0x73, 0x73, 0x2f, 0x67, 0x65, 0x6d, 0x6d, 0x2f, 0x63, 0x6f, 0x6c, 0x6c
        /*0042*/ 	.byte	0x65, 0x63, 0x74, 0x69, 0x76, 0x65, 0x2f, 0x73, 0x6d, 0x39, 0x30, 0x5f, 0x6d, 0x6d, 0x61, 0x5f
        /*0052*/ 	.byte	0x74, 0x6d, 0x61, 0x5f, 0x67, 0x6d, 0x6d, 0x61, 0x5f, 0x73, 0x73, 0x5f, 0x77, 0x61, 0x72, 0x70
        /*0062*/ 	.byte	0x73, 0x70, 0x65, 0x63, 0x69, 0x61, 0x6c, 0x69, 0x7a, 0x65, 0x64, 0x2e, 0x68, 0x70, 0x70, 0x00
	.type		__unnamed_1,@object
	.size		__unnamed_1,(.L_0 - __unnamed_1)
__unnamed_1:
        /*0072*/ 	.byte	0x76, 0x6f, 0x69, 0x64, 0x20, 0x63, 0x75, 0x74, 0x6c, 0x61, 0x73, 0x73, 0x3a, 0x3a, 0x67, 0x65
        /* <DEDUP_REMOVED lines=181> */
        /*0bd2*/ 	.byte	0x5d, 0x00
.L_0:


//--------------------- .nv.shared._ZN7cutlass13device_kernelINS_4gemm6kernel13GemmUniversalIN4cute5tupleIJiiiiEEENS1_10collective13CollectiveMmaINS1_34MainloopSm90TmaGmmaWarpSpecializedILi2ENS5_IJNS4_1CILi1EEENSA_ILi8EEESB_EEENS1_35KernelTmaWarpSpecializedCooperativeEEENS5_IJNSA_ILi256EEENSA_ILi128EEESH_EEENS_10bfloat16_tENS5_IJlSB_lEEESJ_SK_NS4_8TiledMMAINS4_8MMA_AtomIJNS4_4SM904GMMA28MMA_64x128x16_F32BF16BF16_SSILNSO_5MajorE0ELSQ_0ELNSO_7ScaleInE1ELSR_1EEEEEENS4_6LayoutINS5_IJNSA_ILi2EEESB_SB_EEENS5_IJSB_NSA_ILi0EEESX_EEEEENS5_IJNS4_10UnderscoreES10_S10_EEEEENS4_23SM90_TMA_LOAD_MULTICASTENS4_14ComposedLayoutINS4_7SwizzleILi3ELi4ELi3EEENS4_18smem_ptr_flag_bitsILi16EEENSU_INS5_IJSC_NSA_ILi64EEEEEENS5_IJS19_SB_EEEEEEEvNS4_8identityENS4_13SM90_TMA_LOADES1D_vS1E_EENS_8epilogue10collective6detail29Sm90TmaWarpSpecializedAdapterINS1I_15DefaultEpilogueISJ_SK_SK_NS1H_6thread17LinearCombinationISJ_Li1EffLNS1M_9ScaleType4KindE0ELNS_15FloatRoundStyleE2ESJ_EENS1_15EpilogueDefaultEEEEEvvEEEEvNT_6ParamsE --------------------------
	.section	.nv.shared._ZN7cutlass13device_kernelINS_4gemm6kernel13GemmUniversalIN4cute5tupleIJiiiiEEENS1_10collective13CollectiveMmaINS1_34MainloopSm90TmaGmmaWarpSpecializedILi2ENS5_IJNS4_1CILi1EEENSA_ILi8EEESB_EEENS1_35KernelTmaWarpSpecializedCooperativeEEENS5_IJNSA_ILi256EEENSA_ILi128EEESH_EEENS_10bfloat16_tENS5_IJlSB_lEEESJ_SK_NS4_8TiledMMAINS4_8MMA_AtomIJNS4_4SM904GMMA28MMA_64x128x16_F32BF16BF16_SSILNSO_5MajorE0ELSQ_0ELNSO_7ScaleInE1ELSR_1EEEEEENS4_6LayoutINS5_IJNSA_ILi2EEESB_SB_EEENS5_IJSB_NSA_ILi0EEESX_EEEEENS5_IJNS4_10UnderscoreES10_S10_EEEEENS4_23SM90_TMA_LOAD_MULTICASTENS4_14ComposedLayoutINS4_7SwizzleILi3ELi4ELi3EEENS4_18smem_ptr_flag_bitsILi16EEENSU_INS5_IJSC_NSA_ILi64EEEEEENS5_IJS19_SB_EEEEEEEvNS4_8identityENS4_13SM90_TMA_LOADES1D_vS1E_EENS_8epilogue10collective6detail29Sm90TmaWarpSpecializedAdapterINS1I_15DefaultEpilogueISJ_SK_SK_NS1H_6thread17LinearCombinationISJ_Li1EffLNS1M_9ScaleType4KindE0ELNS_15FloatRoundStyleE2ESJ_EENS1_15EpilogueDefaultEEEEEvvEEEEvNT_6ParamsE,"aw",@nobits
	.sectionflags	@""
	.align	16
	.zero		1024


//--------------------- .nv.shared.reserved.0     --------------------------
	.section	.nv.shared.reserved.0,"aw",@nobits
	.weak		__nv_reservedSMEM_offset_0_alias
	.size		__nv_reservedSMEM_offset_0_alias, 0, 0
	.other		__nv_reservedSMEM_offset_0_alias,@"STO_CUDA_RESERVED_SHARED STV_DEFAULT"
__nv_reservedSMEM_offset_0_alias:
	.zero		0


//--------------------- .nv.global                --------------------------
	.section	.nv.global,"aw",@nobits
.nv.global:
	.type		_ZN40_INTERNAL_9ed5ea20_4_k_cu_a4ff4765_287344cute1_E,@object
	.size		_ZN40_INTERNAL_9ed5ea20_4_k_cu_a4ff4765_287344cute1_E,(_ZN40_INTERNAL_9ed5ea20_4_k_cu_a4ff4765_287344cuda3std3__45__cpo6cbeginE - _ZN40_INTERNAL_9ed5ea20_4_k_cu_a4ff4765_287344cute1_E)
_ZN40_INTERNAL_9ed5ea20_4_k_cu_a4ff4765_287344cute1_E:
	.zero		1
	.type		_ZN40_INTERNAL_9ed5ea20_4_k_cu_a4ff4765_287344cuda3std3__45__cpo6cbeginE,@object
	.size		_ZN40_INTERNAL_9ed5ea20_4_k_cu_a4ff4765_287344cuda3std3__45__cpo6cbeginE,(_ZN40_INTERNAL_9ed5ea20_4_k_cu_a4ff4765_287344cuda3std3__48in_placeE - _ZN40_INTERNAL_9ed5ea20_4_k_cu_a4ff4765_287344cuda3std3__45__cpo6cbeginE)
_ZN40_INTERNAL_9ed5ea20_4_k_cu_a4ff4765_287344cuda3std3__45__cpo6cbeginE:
	.zero		1
	.type		_ZN40_INTERNAL_9ed5ea20_4_k_cu_a4ff4765_287344cuda3std3__48in_placeE,@object
	.size		_ZN40_INTERNAL_9ed5ea20_4_k_cu_a4ff4765_287344cuda3std3__48in_placeE,(_ZN40_INTERNAL_9ed5ea20_4_k_cu_a4ff4765_287344cuda3std6ranges3__45__cpo9iter_moveE - _ZN40_INTERNAL_9ed5ea20_4_k_cu_a4ff4765_287344cuda3std3__48in_placeE)
_ZN40_INTERNAL_9ed5ea20_4_k_cu_a4ff4765_287344cuda3std3__48in_placeE:
	.zero		1
	.type		_ZN40_INTERNAL_9ed5ea20_4_k_cu_a4ff4765_287344cuda3std6ranges3__45__cpo9iter_moveE,@object
	.size		_ZN40_INTERNAL_9ed5ea20_4_k_cu_a4ff4765_287344cuda3std6ranges3__45__cpo9iter_moveE,(_ZN40_INTERNAL_9ed5ea20_4_k_cu_a4ff4765_287344cuda3std3__45__cpo5beginE - _ZN40_INTERNAL_9ed5ea20_4_k_cu_a4ff4765_287344cuda3std6ranges3__45__cpo9iter_moveE)
_ZN40_INTERNAL_9ed5ea20_4_k_cu_a4ff4765_287344cuda3std6ranges3__45__cpo9iter_moveE:
	.zero		1
	.type		_ZN40_INTERNAL_9ed5ea20_4_k_cu_a4ff4765_287344cuda3std3__45__cpo5beginE,@object
	.size		_ZN40_INTERNAL_9ed5ea20_4_k_cu_a4ff4765_287344cuda3std3__45__cpo5beginE,(_ZN40_INTERNAL_9ed5ea20_4_k_cu_a4ff4765_287344cuda3std3__442_GLOBAL__N__9ed5ea20_4_k_cu_a4ff4765_287346ignoreE - _ZN40_INTERNAL_9ed5ea20_4_k_cu_a4ff4765_287344cuda3std3__45__cpo5beginE)
_ZN40_INTERNAL_9ed5ea20_4_k_cu_a4ff4765_287344cuda3std3__45__cpo5beginE:
	.zero		1
	.type		_ZN40_INTERNAL_9ed5ea20_4_k_cu_a4ff4765_287344cuda3std3__442_GLOBAL__N__9ed5ea20_4_k_cu_a4ff4765_287346ignoreE,@object
	.size		_ZN40_INTERNAL_9ed5ea20_4_k_cu_a4ff4765_287344cuda3std3__442_GLOBAL__N__9ed5ea20_4_k_cu_a4ff4765_287346ignoreE,(_ZN40_INTERNAL_9ed5ea20_4_k_cu_a4ff4765_287344cute7productE - _ZN40_INTERNAL_9ed5ea20_4_k_cu_a4ff4765_287344cuda3std3__442_GLOBAL__N__9ed5ea20_4_k_cu_a4ff4765_287346ignoreE)
_ZN40_INTERNAL_9ed5ea20_4_k_cu_a4ff4765_287344cuda3std3__442_GLOBAL__N__9ed5ea20_4_k_cu_a4ff4765_287346ignoreE:
	.zero		1
	.type		_ZN40_INTERNAL_9ed5ea20_4_k_cu_a4ff4765_287344cute7productE,@object
	.size		_ZN40_INTERNAL_9ed5ea20_4_k_cu_a4ff4765_287344cute7productE,(_ZN40_INTERNAL_9ed5ea20_4_k_cu_a4ff4765_287344cuda3std3__45__cpo3endE - _ZN40_INTERNAL_9ed5ea20_4_k_cu_a4ff4765_287344cute7productE)
_ZN40_INTERNAL_9ed5ea20_4_k_cu_a4ff4765_287344cute7productE:
	.zero		1
	.type		_ZN40_INTERNAL_9ed5ea20_4_k_cu_a4ff4765_287344cuda3std3__45__cpo3endE,@object
	.size		_ZN40_INTERNAL_9ed5ea20_4_k_cu_a4ff4765_287344cuda3std3__45__cpo3endE,(_ZN40_INTERNAL_9ed5ea20_4_k_cu_a4ff4765_287344cuda3std3__419piecewise_constructE - _ZN40_INTERNAL_9ed5ea20_4_k_cu_a4ff4765_287344cuda3std3__45__cpo3endE)
_ZN40_INTERNAL_9ed5ea20_4_k_cu_a4ff4765_287344cuda3std3__45__cpo3endE:
	.zero		1
	.type		_ZN40_INTERNAL_9ed5ea20_4_k_cu_a4ff4765_287344cuda3std3__419piecewise_constructE,@object
	.size		_ZN40_INTERNAL_9ed5ea20_4_k_cu_a4ff4765_287344cuda3std3__419piecewise_constructE,(_ZN40_INTERNAL_9ed5ea20_4_k_cu_a4ff4765_287344cuda3std3__45__cpo4cendE - _ZN40_INTERNAL_9ed5ea20_4_k_cu_a4ff4765_287344cuda3std3__419piecewise_constructE)
_ZN40_INTERNAL_9ed5ea20_4_k_cu_a4ff4765_287344cuda3std3__419piecewise_constructE:
	.zero		1
	.type		_ZN40_INTERNAL_9ed5ea20_4_k_cu_a4ff4765_287344cuda3std3__45__cpo4cendE,@object
	.size		_ZN40_INTERNAL_9ed5ea20_4_k_cu_a4ff4765_287344cuda3std3__45__cpo4cendE,(_ZN40_INTERNAL_9ed5ea20_4_k_cu_a4ff4765_287344cuda3std6ranges3__45__cpo4swapE - _ZN40_INTERNAL_9ed5ea20_4_k_cu_a4ff4765_287344cuda3std3__45__cpo4cendE)
_ZN40_INTERNAL_9ed5ea20_4_k_cu_a4ff4765_287344cuda3std3__45__cpo4cendE:
	.zero		1
	.type		_ZN40_INTERNAL_9ed5ea20_4_k_cu_a4ff4765_287344cuda3std6ranges3__45__cpo4swapE,@object
	.size		_ZN40_INTERNAL_9ed5ea20_4_k_cu_a4ff4765_287344cuda3std6ranges3__45__cpo4swapE,(.L_8 - _ZN40_INTERNAL_9ed5ea20_4_k_cu_a4ff4765_287344cuda3std6ranges3__45__cpo4swapE)
_ZN40_INTERNAL_9ed5ea20_4_k_cu_a4ff4765_287344cuda3std6ranges3__45__cpo4swapE:
	.zero		1
.L_8:


//--------------------- .nv.constant0._ZN7cutlass13device_kernelINS_4gemm6kernel13GemmUniversalIN4cute5tupleIJiiiiEEENS1_10collective13CollectiveMmaINS1_34MainloopSm90TmaGmmaWarpSpecializedILi2ENS5_IJNS4_1CILi1EEENSA_ILi8EEESB_EEENS1_35KernelTmaWarpSpecializedCooperativeEEENS5_IJNSA_ILi256EEENSA_ILi128EEESH_EEENS_10bfloat16_tENS5_IJlSB_lEEESJ_SK_NS4_8TiledMMAINS4_8MMA_AtomIJNS4_4SM904GMMA28MMA_64x128x16_F32BF16BF16_SSILNSO_5MajorE0ELSQ_0ELNSO_7ScaleInE1ELSR_1EEEEEENS4_6LayoutINS5_IJNSA_ILi2EEESB_SB_EEENS5_IJSB_NSA_ILi0EEESX_EEEEENS5_IJNS4_10UnderscoreES10_S10_EEEEENS4_23SM90_TMA_LOAD_MULTICASTENS4_14ComposedLayoutINS4_7SwizzleILi3ELi4ELi3EEENS4_18smem_ptr_flag_bitsILi16EEENSU_INS5_IJSC_NSA_ILi64EEEEEENS5_IJS19_SB_EEEEEEEvNS4_8identityENS4_13SM90_TMA_LOADES1D_vS1E_EENS_8epilogue10collective6detail29Sm90TmaWarpSpecializedAdapterINS1I_15DefaultEpilogueISJ_SK_SK_NS1H_6thread17LinearCombinationISJ_Li1EffLNS1M_9ScaleType4KindE0ELNS_15FloatRoundStyleE2ESJ_EENS1_15EpilogueDefaultEEEEEvvEEEEvNT_6ParamsE --------------------------
	.section	.nv.constant0._ZN7cutlass13device_kernelINS_4gemm6kernel13GemmUniversalIN4cute5tupleIJiiiiEEENS1_10collective13CollectiveMmaINS1_34MainloopSm90TmaGmmaWarpSpecializedILi2ENS5_IJNS4_1CILi1EEENSA_ILi8EEESB_EEENS1_35KernelTmaWarpSpecializedCooperativeEEENS5_IJNSA_ILi256EEENSA_ILi128EEESH_EEENS_10bfloat16_tENS5_IJlSB_lEEESJ_SK_NS4_8TiledMMAINS4_8MMA_AtomIJNS4_4SM904GMMA28MMA_64x128x16_F32BF16BF16_SSILNSO_5MajorE0ELSQ_0ELNSO_7ScaleInE1ELSR_1EEEEEENS4_6LayoutINS5_IJNSA_ILi2EEESB_SB_EEENS5_IJSB_NSA_ILi0EEESX_EEEEENS5_IJNS4_10UnderscoreES10_S10_EEEEENS4_23SM90_TMA_LOAD_MULTICASTENS4_14ComposedLayoutINS4_7SwizzleILi3ELi4ELi3EEENS4_18smem_ptr_flag_bitsILi16EEENSU_INS5_IJSC_NSA_ILi64EEEEEENS5_IJS19_SB_EEEEEEEvNS4_8identityENS4_13SM90_TMA_LOADES1D_vS1E_EENS_8epilogue10collective6detail29Sm90TmaWarpSpecializedAdapterINS1I_15DefaultEpilogueISJ_SK_SK_NS1H_6thread17LinearCombinationISJ_Li1EffLNS1M_9ScaleType4KindE0ELNS_15FloatRoundStyleE2ESJ_EENS1_15EpilogueDefaultEEEEEvvEEEEvNT_6ParamsE,"a",@progbits
	.sectionflags	@""
	.align	4
.nv.constant0._ZN7cutlass13device_kernelINS_4gemm6kernel13GemmUniversalIN4cute5tupleIJiiiiEEENS1_10collective13CollectiveMmaINS1_34MainloopSm90TmaGmmaWarpSpecializedILi2ENS5_IJNS4_1CILi1EEENSA_ILi8EEESB_EEENS1_35KernelTmaWarpSpecializedCooperativeEEENS5_IJNSA_ILi256EEENSA_ILi128EEESH_EEENS_10bfloat16_tENS5_IJlSB_lEEESJ_SK_NS4_8TiledMMAINS4_8MMA_AtomIJNS4_4SM904GMMA28MMA_64x128x16_F32BF16BF16_SSILNSO_5MajorE0ELSQ_0ELNSO_7ScaleInE1ELSR_1EEEEEENS4_6LayoutINS5_IJNSA_ILi2EEESB_SB_EEENS5_IJSB_NSA_ILi0EEESX_EEEEENS5_IJNS4_10UnderscoreES10_S10_EEEEENS4_23SM90_TMA_LOAD_MULTICASTENS4_14ComposedLayoutINS4_7SwizzleILi3ELi4ELi3EEENS4_18smem_ptr_flag_bitsILi16EEENSU_INS5_IJSC_NSA_ILi64EEEEEENS5_IJS19_SB_EEEEEEEvNS4_8identityENS4_13SM90_TMA_LOADES1D_vS1E_EENS_8epilogue10collective6detail29Sm90TmaWarpSpecializedAdapterINS1I_15DefaultEpilogueISJ_SK_SK_NS1H_6thread17LinearCombinationISJ_Li1EffLNS1M_9ScaleType4KindE0ELNS_15FloatRoundStyleE2ESJ_EENS1_15EpilogueDefaultEEEEEvvEEEEvNT_6ParamsE:
	.zero		1664


//--------------------- SYMBOLS --------------------------

	.type		.nv.reservedSmem.offset0,@object
	.size		.nv.reservedSmem.offset0,0x4
	.type		__assertfail,@function
